	.target	sm_90a

	.elftype	@"ET_EXEC"


//--------------------- .note.nv.tkinfo           --------------------------
	.section	.note.nv.tkinfo,"",@"SHT_NOTE"
	.sectionflags	@"SHF_NOTE_NV_TKINFO"
	.tkinfo
        /*0018*/ 	.word	0x00000002
        /*0030*/ 	.string	""
        /*0030*/ 	.string	"ptxas"
        /*0030*/ 	.string	"Cuda compilation tools, release 13.0, V13.0.88"
        /*0030*/ 	.string	"Build cuda_13.0.r13.0/compiler.36424714_0"
        /*0030*/ 	.string	"-v  -suppress-debug-info  -lineinfo  -arch sm_90a "



//--------------------- .note.nv.cuinfo           --------------------------
	.section	.note.nv.cuinfo,"",@"SHT_NOTE"
	.sectionflags	@"SHF_NOTE_NV_CUINFO"
        /*0018*/ 	.short	0x0002
        /*001a*/ 	.short	0x005a
        /*001c*/ 	.short	0x0082
	.zero		2


//--------------------- .nv.info                  --------------------------
	.section	.nv.info,"",@"SHT_CUDA_INFO"
	.align	4


	//----- nvinfo : EIATTR_REGCOUNT
	.align		4
        /*0000*/ 	.byte	0x04, 0x2f
        /*0002*/ 	.short	(.L_1 - .L_0)
	.align		4
.L_0:
        /*0004*/ 	.word	index@(gluon_wgmma)
        /*0008*/ 	.word	0x0000003a


	//----- nvinfo : EIATTR_FRAME_SIZE
	.align		4
.L_1:
        /*000c*/ 	.byte	0x04, 0x11
        /*000e*/ 	.short	(.L_3 - .L_2)
	.align		4
.L_2:
        /*0010*/ 	.word	index@(gluon_wgmma)
        /*0014*/ 	.word	0x00000000


	//----- nvinfo : EIATTR_MIN_STACK_SIZE
	.align		4
.L_3:
        /*0018*/ 	.byte	0x04, 0x12
        /*001a*/ 	.short	(.L_5 - .L_4)
	.align		4
.L_4:
        /*001c*/ 	.word	index@(gluon_wgmma)
        /*0020*/ 	.word	0x00000000
.L_5:


//--------------------- .nv.compat                --------------------------
	.section	.nv.compat,"",@"SHT_CUDA_COMPAT_INFO"
	.align	4
        /*0000*/ 	.byte	0x02, 0x09, 0x01, 0x00, 0x02, 0x02, 0x04, 0x00, 0x02, 0x05, 0x05, 0x00, 0x03, 0x07, 0x01, 0x01
        /*0010*/ 	.byte	0x02, 0x03, 0x03, 0x00, 0x02, 0x06, 0x01, 0x00, 0x04, 0x0b, 0x08, 0x00, 0x00, 0x00, 0x00, 0x00
        /*0020*/ 	.byte	0x00, 0x00, 0x00, 0x00


//--------------------- .nv.info.gluon_wgmma      --------------------------
	.section	.nv.info.gluon_wgmma,"",@"SHT_CUDA_INFO"
	.sectionflags	@""
	.align	4


	//----- nvinfo : EIATTR_CUDA_API_VERSION
	.align		4
        /*0000*/ 	.byte	0x04, 0x37
        /*0002*/ 	.short	(.L_7 - .L_6)
.L_6:
        /*0004*/ 	.word	0x00000082


	//----- nvinfo : EIATTR_KPARAM_INFO
	.align		4
.L_7:
        /*0008*/ 	.byte	0x04, 0x17
        /*000a*/ 	.short	(.L_9 - .L_8)
.L_8:
        /*000c*/ 	.word	0x00000000
        /*0010*/ 	.short	0x000a
        /*0012*/ 	.short	0x0048
        /*0014*/ 	.byte	0x00, 0xf4, 0x21, 0x00


	//----- nvinfo : EIATTR_KPARAM_INFO
	.align		4
.L_9:
        /*0018*/ 	.byte	0x04, 0x17
        /*001a*/ 	.short	(.L_11 - .L_10)
.L_10:
        /*001c*/ 	.word	0x00000000
        /*0020*/ 	.short	0x0009
        /*0022*/ 	.short	0x0040
        /*0024*/ 	.byte	0x00, 0xf4, 0x21, 0x00


	//----- nvinfo : EIATTR_KPARAM_INFO
	.align		4
.L_11:
        /*0028*/ 	.byte	0x04, 0x17
        /*002a*/ 	.short	(.L_13 - .L_12)
.L_12:
        /*002c*/ 	.word	0x00000000
        /*0030*/ 	.short	0x0008
        /*0032*/ 	.short	0x0038
        /*0034*/ 	.byte	0x00, 0xf0, 0x21, 0x00


	//----- nvinfo : EIATTR_KPARAM_INFO
	.align		4
.L_13:
        /*0038*/ 	.byte	0x04, 0x17
        /*003a*/ 	.short	(.L_15 - .L_14)
.L_14:
        /*003c*/ 	.word	0x00000000
        /*0040*/ 	.short	0x0007
        /*0042*/ 	.short	0x0030
        /*0044*/ 	.byte	0x00, 0xf0, 0x21, 0x00


	//----- nvinfo : EIATTR_KPARAM_INFO
	.align		4
.L_15:
        /*0048*/ 	.byte	0x04, 0x17
        /*004a*/ 	.short	(.L_17 - .L_16)
.L_16:
        /*004c*/ 	.word	0x00000000
        /*0050*/ 	.short	0x0006
        /*0052*/ 	.short	0x0028
        /*0054*/ 	.byte	0x00, 0xf0, 0x21, 0x00


	//----- nvinfo : EIATTR_KPARAM_INFO
	.align		4
.L_17:
        /*0058*/ 	.byte	0x04, 0x17
        /*005a*/ 	.short	(.L_19 - .L_18)
.L_18:
        /*005c*/ 	.word	0x00000000
        /*0060*/ 	.short	0x0005
        /*0062*/ 	.short	0x0020
        /*0064*/ 	.byte	0x00, 0xf0, 0x11, 0x00


	//----- nvinfo : EIATTR_KPARAM_INFO
	.align		4
.L_19:
        /*0068*/ 	.byte	0x04, 0x17
        /*006a*/ 	.short	(.L_21 - .L_20)
.L_20:
        /*006c*/ 	.word	0x00000000
        /*0070*/ 	.short	0x0004
        /*0072*/ 	.short	0x001c
        /*0074*/ 	.byte	0x00, 0xf0, 0x11, 0x00


	//----- nvinfo : EIATTR_KPARAM_INFO
	.align		4
.L_21:
        /*0078*/ 	.byte	0x04, 0x17
        /*007a*/ 	.short	(.L_23 - .L_22)
.L_22:
        /*007c*/ 	.word	0x00000000
        /*0080*/ 	.short	0x0003
        /*0082*/ 	.short	0x0018
        /*0084*/ 	.byte	0x00, 0xf0, 0x11, 0x00


	//----- nvinfo : EIATTR_KPARAM_INFO
	.align		4
.L_23:
        /*0088*/ 	.byte	0x04, 0x17
        /*008a*/ 	.short	(.L_25 - .L_24)
.L_24:
        /*008c*/ 	.word	0x00000000
        /*0090*/ 	.short	0x0002
        /*0092*/ 	.short	0x0010
        /*0094*/ 	.byte	0x00, 0xf4, 0x21, 0x00


	//----- nvinfo : EIATTR_KPARAM_INFO
	.align		4
.L_25:
        /*0098*/ 	.byte	0x04, 0x17
        /*009a*/ 	.short	(.L_27 - .L_26)
.L_26:
        /*009c*/ 	.word	0x00000000
        /*00a0*/ 	.short	0x0001
        /*00a2*/ 	.short	0x0008
        /*00a4*/ 	.byte	0x00, 0xf4, 0x21, 0x00


	//----- nvinfo : EIATTR_KPARAM_INFO
	.align		4
.L_27:
        /*00a8*/ 	.byte	0x04, 0x17
        /*00aa*/ 	.short	(.L_29 - .L_28)
.L_28:
        /*00ac*/ 	.word	0x00000000
        /*00b0*/ 	.short	0x0000
        /*00b2*/ 	.short	0x0000
        /*00b4*/ 	.byte	0x00, 0xf4, 0x21, 0x00


	//----- nvinfo : EIATTR_SPARSE_MMA_MASK
	.align		4
.L_29:
        /*00b8*/ 	.byte	0x03, 0x50
        /*00ba*/ 	.short	0x0000


	//----- nvinfo : EIATTR_MAXREG_COUNT
	.align		4
        /*00bc*/ 	.byte	0x03, 0x1b
        /*00be*/ 	.short	0x00ff


	//----- nvinfo : EIATTR_NUM_BARRIERS
	.align		4
        /*00c0*/ 	.byte	0x02, 0x4c
        /*00c2*/ 	.byte	0x01
	.zero		1


	//----- nvinfo : EIATTR_MERCURY_ISA_VERSION
	.align		4
        /*00c4*/ 	.byte	0x03, 0x5f
        /*00c6*/ 	.short	0x0101


	//----- nvinfo : EIATTR_INT_WARP_WIDE_INSTR_OFFSETS
	.align		4
        /*00c8*/ 	.byte	0x04, 0x31
        /*00ca*/ 	.short	(.L_31 - .L_30)


	//   ....[0]....
.L_30:
        /*00cc*/ 	.word	0x00001360


	//   ....[1]....
        /*00d0*/ 	.word	0x00001380


	//   ....[2]....
        /*00d4*/ 	.word	0x00001390


	//   ....[3]....
        /*00d8*/ 	.word	0x000013a0


	//   ....[4]....
        /*00dc*/ 	.word	0x000014b0


	//   ....[5]....
        /*00e0*/ 	.word	0x00001790


	//   ....[6]....
        /*00e4*/ 	.word	0x000017a0


	//   ....[7]....
        /*00e8*/ 	.word	0x00001820


	//   ....[8]....
        /*00ec*/ 	.word	0x00001850


	//   ....[9]....
        /*00f0*/ 	.word	0x00001e80


	//   ....[10]....
        /*00f4*/ 	.word	0x00001e90


	//----- nvinfo : EIATTR_COOP_GROUP_MASK_REGIDS
	.align		4
.L_31:
        /*00f8*/ 	.byte	0x04, 0x29
        /*00fa*/ 	.short	(.L_33 - .L_32)


	//   ....[0]....
.L_32:
        /*00fc*/ 	.word	0xffffffff


	//   ....[1]....
        /*0100*/ 	.word	0xffffffff


	//   ....[2]....
        /*0104*/ 	.word	0xffffffff


	//----- nvinfo : EIATTR_COOP_GROUP_INSTR_OFFSETS
	.align		4
.L_33:
        /*0108*/ 	.byte	0x04, 0x28
        /*010a*/ 	.short	(.L_35 - .L_34)


	//   ....[0]....
.L_34:
        /*010c*/ 	.word	0x00000150


	//   ....[1]....
        /*0110*/ 	.word	0x00000700


	//   ....[2]....
        /*0114*/ 	.word	0x00000cf0


	//----- nvinfo : EIATTR_MBARRIER_INSTR_OFFSETS
	.align		4
.L_35:
        /*0118*/ 	.byte	0x04, 0x39
        /*011a*/ 	.short	(.L_37 - .L_36)


	//   ....[0]....
.L_36:
        /*011c*/ 	.word	0x00001500
        /*0120*/ 	.word	0x000000ff
        /*0124*/ 	.word	0x00030000
        /*0128*/ 	.short	0x0100
        /*012a*/ 	.byte	0x0c
	.zero		1


	//   ....[1]....
        /*012c*/ 	.word	0x00001520
        /*0130*/ 	.word	0x000000ff
        /*0134*/ 	.word	0x00030008
        /*0138*/ 	.short	0x0100
        /*013a*/ 	.byte	0x0c
	.zero		1


	//   ....[2]....
        /*013c*/ 	.word	0x00001550
        /*0140*/ 	.word	0x000000ff
        /*0144*/ 	.word	0x00030010
        /*0148*/ 	.short	0x0100
        /*014a*/ 	.byte	0x0c
	.zero		1


	//   ....[3]....
        /*014c*/ 	.word	0x00001570
        /*0150*/ 	.word	0x000000ff
        /*0154*/ 	.word	0x00030018
        /*0158*/ 	.short	0x0100
        /*015a*/ 	.byte	0x0c
	.zero		1


	//   ....[4]....
        /*015c*/ 	.word	0x00001900
        /*0160*/ 	.word	0x000000ff
        /*0164*/ 	.word	0x00030000
        /*0168*/ 	.short	0x010a
        /*016a*/ 	.byte	0x20
	.zero		1


	//   ....[5]....
        /*016c*/ 	.word	0x00001d20
        /*0170*/ 	.word	0x000000ff
        /*0174*/ 	.word	0x00030000
        /*0178*/ 	.short	0x0108
        /*017a*/ 	.byte	0x0c
	.zero		1


	//   ....[6]....
        /*017c*/ 	.word	0x00001e40
        /*0180*/ 	.word	0x000000ff
        /*0184*/ 	.word	0x00030008
        /*0188*/ 	.short	0x0108
        /*018a*/ 	.byte	0x0c
	.zero		1


	//   ....[7]....
        /*018c*/ 	.word	0x00001ec0
        /*0190*/ 	.word	0x000000ff
        /*0194*/ 	.word	0x00030010
        /*0198*/ 	.short	0x0108
        /*019a*/ 	.byte	0x0c
	.zero		1


	//   ....[8]....
        /*019c*/ 	.word	0x00001ee0
        /*01a0*/ 	.word	0x000000ff
        /*01a4*/ 	.word	0x00030018
        /*01a8*/ 	.short	0x0108
        /*01aa*/ 	.byte	0x0c
	.zero		1


	//   ....[9]....
        /*01ac*/ 	.word	0x00001fb0
        /*01b0*/ 	.word	0x000000ff
        /*01b4*/ 	.word	0x00030000
        /*01b8*/ 	.short	0x010a
        /*01ba*/ 	.byte	0x20
	.zero		1


	//----- nvinfo : EIATTR_NUM_MBARRIERS
	.align		4
.L_37:
        /*01bc*/ 	.byte	0x03, 0x38
        /*01be*/ 	.short	0x0004


	//----- nvinfo : EIATTR_EXIT_INSTR_OFFSETS
	.align		4
        /*01c0*/ 	.byte	0x04, 0x1c
        /*01c2*/ 	.short	(.L_39 - .L_38)


	//   ....[0]....
.L_38:
        /*01c4*/ 	.word	0x00001fa0


	//----- nvinfo : EIATTR_REQNTID
	.align		4
.L_39:
        /*01c8*/ 	.byte	0x04, 0x10
        /*01ca*/ 	.short	(.L_41 - .L_40)
.L_40:
        /*01cc*/ 	.word	0x00000100
        /*01d0*/ 	.word	0x00000001
        /*01d4*/ 	.word	0x00000001


	//----- nvinfo : EIATTR_CRS_STACK_SIZE
	.align		4
.L_41:
        /*01d8*/ 	.byte	0x04, 0x1e
        /*01da*/ 	.short	(.L_43 - .L_42)
.L_42:
        /*01dc*/ 	.word	0x00000000


	//----- nvinfo : EIATTR_CBANK_PARAM_SIZE
	.align		4
.L_43:
        /*01e0*/ 	.byte	0x03, 0x19
        /*01e2*/ 	.short	0x0050


	//----- nvinfo : EIATTR_PARAM_CBANK
	.align		4
        /*01e4*/ 	.byte	0x04, 0x0a
        /*01e6*/ 	.short	(.L_45 - .L_44)
	.align		4
.L_44:
        /*01e8*/ 	.word	index@(.nv.constant0.gluon_wgmma)
        /*01ec*/ 	.short	0x0210
        /*01ee*/ 	.short	0x0050


	//----- nvinfo : EIATTR_SW_WAR
	.align		4
.L_45:
        /*01f0*/ 	.byte	0x04, 0x36
        /*01f2*/ 	.short	(.L_47 - .L_46)
.L_46:
        /*01f4*/ 	.word	0x00000008
.L_47:


//--------------------- .nv.callgraph             --------------------------
	.section	.nv.callgraph,"",@"SHT_CUDA_CALLGRAPH"
	.align	4
	.sectionentsize	8
	.align		4
        /*0000*/ 	.word	0x00000000
	.align		4
        /*0004*/ 	.word	0xffffffff
	.align		4
        /*0008*/ 	.word	0x00000000
	.align		4
        /*000c*/ 	.word	0xfffffffe
	.align		4
        /*0010*/ 	.word	0x00000000
	.align		4
        /*0014*/ 	.word	0xfffffffd
	.align		4
        /*0018*/ 	.word	0x00000000
	.align		4
        /*001c*/ 	.word	0xfffffffc


//--------------------- .text.gluon_wgmma         --------------------------
	.section	.text.gluon_wgmma,"ax",@progbits
	.align	128
        .global         gluon_wgmma
        .type           gluon_wgmma,@function
        .size           gluon_wgmma,(.L_x_52 - gluon_wgmma)
        .other          gluon_wgmma,@"STO_CUDA_ENTRY STV_DEFAULT"
gluon_wgmma:
.text.gluon_wgmma:
[----:B------:R-:W-:Y:S01]  /*0000*/  LDC R1, c[0x0][0x28] ;  /* 0x00000a00ff017b82 */ /* 0x000fe20000000800 */
[----:B------:R-:W1:Y:S07]  /*0010*/  S2R R0, SR_TID.X ;  /* 0x0000000000007919 */ /* 0x000e6e0000002100 */
[----:B------:R-:W2:Y:S01]  /*0020*/  S2UR UR4, SR_CgaCtaId ;  /* 0x00000000000479c3 */ /* 0x000ea20000008800 */
[----:B------:R-:W-:Y:S01]  /*0030*/  UMOV UR12, 0x400 ;  /* 0x00000400000c7882 */ /* 0x000fe20000000000 */
[----:B------:R-:W-:Y:S01]  /*0040*/  ULDC UR6, c[0x0][0xc] ;  /* 0x0000030000067ab9 */ /* 0x000fe20000000800 */
[----:B------:R-:W-:Y:S01]  /*0050*/  ULDC.64 UR28, c[0x0][0x250] ;  /* 0x00009400001c7ab9 */ /* 0x000fe20000000a00 */
[----:B------:R-:W-:Y:S04]  /*0060*/  BSSY B0, `(.L_x_0) ;  /* 0x000001f000007945 */ /* 0x000fe80003800000 */
[----:B------:R-:W3:Y:S08]  /*0070*/  LDC R2, c[0x0][0x228] ;  /* 0x00008a00ff027b82 */ /* 0x000ef00000000800 */
[----:B------:R-:W4:Y:S08]  /*0080*/  LDC R8, c[0x0][0x230] ;  /* 0x00008c00ff087b82 */ /* 0x000f300000000800 */
[----:B------:R-:W-:Y:S01]  /*0090*/  S2UR UR15, SR_CTAID.Y ;  /* 0x00000000000f79c3 */ /* 0x000fe20000002600 */
[----:B--2---:R-:W-:-:S03]  /*00a0*/  ULEA UR12, UR4, UR12, 0x18 ;  /* 0x0000000c040c7291 */ /* 0x004fc6000f8ec03f */
[----:B------:R-:W-:Y:S01]  /*00b0*/  ULDC UR4, c[0x0][0x10] ;  /* 0x0000040000047ab9 */ /* 0x000fe20000000800 */
[----:B-1----:R-:W-:-:S03]  /*00c0*/  LOP3.LUT R6, R0, 0xff, RZ, 0xc0, !PT ;  /* 0x000000ff00067812 */ /* 0x002fc600078ec0ff */
[----:B------:R-:W1:Y:S01]  /*00d0*/  S2UR UR5, SR_CTAID.Z ;  /* 0x00000000000579c3 */ /* 0x000e620000002700 */
[----:B---3--:R-:W-:Y:S01]  /*00e0*/  VIADD R2, R2, 0xffffffff ;  /* 0xffffffff02027836 */ /* 0x008fe20000000000 */
[C---:B------:R-:W-:Y:S02]  /*00f0*/  ISETP.GE.U32.AND P0, PT, R6.reuse, 0x20, PT ;  /* 0x000000200600780c */ /* 0x040fe40003f06070 */
[C---:B------:R-:W-:Y:S02]  /*0100*/  ISETP.NE.U32.AND P2, PT, R6.reuse, RZ, PT ;  /* 0x000000ff0600720c */ /* 0x040fe40003f45070 */
[----:B------:R-:W-:Y:S02]  /*0110*/  LEA R11, R6, UR12, 0x2 ;  /* 0x0000000c060b7c11 */ /* 0x000fe4000f8e10ff */
[----:B------:R-:W2:Y:S01]  /*0120*/  S2UR UR30, SR_CTAID.X ;  /* 0x00000000001e79c3 */ /* 0x000ea20000002500 */
[----:B----4-:R-:W-:-:S06]  /*0130*/  VIADD R9, R8, 0xffffffff ;  /* 0xffffffff08097836 */ /* 0x010fcc0000000000 */
[----:B------:R3:W-:Y:S01]  /*0140*/  @!P0 STS [R11], RZ ;  /* 0x000000ff0b008388 */ /* 0x0007e20000000800 */
[----:B------:R-:W-:-:S03]  /*0150*/  NOP ;  /* 0x0000000000007918 */ /* 0x000fc60000000000 */
[----:B------:R3:W-:Y:S01]  /*0160*/  @!P2 STS [UR12+0x24], R2 ;  /* 0x00002402ff00a988 */ /* 0x0007e2000800080c */
[----:B-1----:R-:W-:-:S03]  /*0170*/  UIMAD UR4, UR5, UR4, UR15 ;  /* 0x00000004050472a4 */ /* 0x002fc6000f8e020f */
[----:B------:R3:W-:Y:S01]  /*0180*/  @!P2 STS [UR12+0x20], R9 ;  /* 0x00002009ff00a988 */ /* 0x0007e2000800080c */
[----:B--2---:R-:W-:-:S04]  /*0190*/  UIMAD UR4, UR4, UR6, UR30 ;  /* 0x00000006040472a4 */ /* 0x004fc8000f8e021e */
[----:B------:R-:W-:-:S03]  /*01a0*/  UIMAD UR5, UR4, 0x180, URZ ;  /* 0x00000180040578a4 */ /* 0x000fc6000f8e023f */
[----:B------:R-:W-:Y:S01]  /*01b0*/  UMOV UR4, URZ ;  /* 0x0000003f00047c82 */ /* 0x000fe20008000000 */
[----:B------:R-:W-:-:S04]  /*01c0*/  UIADD3 UR20, UP0, UR5, UR28, URZ ;  /* 0x0000001c05147290 */ /* 0x000fc8000ff1e03f */
[----:B------:R-:W-:Y:S01]  /*01d0*/  ULEA.HI.X.SX32 UR21, UR5, UR29, 0x1, UP0 ;  /* 0x0000001d05157291 */ /* 0x000fe200080f0e3f */
[----:B---3--:R-:W-:Y:S11]  /*01e0*/  @P2 BRA `(.L_x_1) ;  /* 0x0000000000182947 */ /* 0x008ff60003800000 */
[----:B------:R-:W1:Y:S01]  /*01f0*/  LDS R3, [UR12+0x8] ;  /* 0x0000080cff037984 */ /* 0x000e620008000800 */
[----:B------:R-:W2:Y:S01]  /*0200*/  LDC.64 R12, c[0x0][0x210] ;  /* 0x00008400ff0c7b82 */ /* 0x000ea20000000a00 */
[----:B------:R-:W-:Y:S02]  /*0210*/  IMAD.MOV.U32 R4, RZ, RZ, 0x70 ;  /* 0x00000070ff047424 */ /* 0x000fe400078e00ff */
[----:B--2---:R2:W-:Y:S03]  /*0220*/  STS.64 [UR12], R12 ;  /* 0x0000000cff007988 */ /* 0x0045e60008000a0c */
[----:B-1----:R-:W-:-:S05]  /*0230*/  LOP3.LUT R3, R3, 0x10, R4, 0xd8, !PT ;  /* 0x0000001003037812 */ /* 0x002fca00078ed804 */
[----:B------:R2:W-:Y:S02]  /*0240*/  STS [UR12+0x8], R3 ;  /* 0x00000803ff007988 */ /* 0x0005e4000800080c */
.L_x_1:
[----:B------:R-:W-:Y:S05]  /*0250*/  BSYNC B0 ;  /* 0x0000000000007941 */ /* 0x000fea0003800000 */
.L_x_0:
[----:B------:R-:W-:Y:S04]  /*0260*/  BSSY B0, `(.L_x_2) ;  /* 0x000000a000007945 */ /* 0x000fe80003800000 */
[----:B------:R-:W-:Y:S05]  /*0270*/  @P2 BRA `(.L_x_3) ;  /* 0x0000000000202947 */ /* 0x000fea0003800000 */
[----:B--2---:R-:W1:Y:S01]  /*0280*/  LDS R3, [UR12+0x34] ;  /* 0x0000340cff037984 */ /* 0x004e620008000800 */
[----:B------:R-:W-:Y:S02]  /*0290*/  IMAD.MOV.U32 R4, RZ, RZ, 0x3f000000 ;  /* 0x3f000000ff047424 */ /* 0x000fe400078e00ff */
[----:B------:R-:W-:Y:S01]  /*02a0*/  @!P2 IMAD.MOV.U32 R5, RZ, RZ, 0x7f ;  /* 0x0000007fff05a424 */ /* 0x000fe200078e00ff */
[----:B------:R-:W2:Y:S02]  /*02b0*/  @!P2 LDS R10, [UR12+0x38] ;  /* 0x0000380cff0aa984 */ /* 0x000ea40008000800 */
[----:B-1----:R-:W-:Y:S02]  /*02c0*/  LOP3.LUT R3, R3, 0xff000000, R4, 0xb8, !PT ;  /* 0xff00000003037812 */ /* 0x002fe400078eb804 */
[----:B--2---:R-:W-:-:S03]  /*02d0*/  @!P2 LOP3.LUT R4, R10, 0xff, R5, 0xb8, !PT ;  /* 0x000000ff0a04a812 */ /* 0x004fc600078eb805 */
[----:B------:R1:W-:Y:S04]  /*02e0*/  STS [UR12+0x34], R3 ;  /* 0x00003403ff007988 */ /* 0x0003e8000800080c */
[----:B------:R1:W-:Y:S02]  /*02f0*/  @!P2 STS [UR12+0x38], R4 ;  /* 0x00003804ff00a988 */ /* 0x0003e4000800080c */
.L_x_3:
[----:B------:R-:W-:Y:S05]  /*0300*/  BSYNC B0 ;  /* 0x0000000000007941 */ /* 0x000fea0003800000 */
.L_x_2:
[----:B------:R-:W-:Y:S04]  /*0310*/  BSSY B0, `(.L_x_4) ;  /* 0x000000e000007945 */ /* 0x000fe80003800000 */
[----:B------:R-:W-:Y:S05]  /*0320*/  @P2 BRA `(.L_x_5) ;  /* 0x0000000000302947 */ /* 0x000fea0003800000 */
[----:B-1----:R-:W1:Y:S01]  /*0330*/  LDS R4, [UR12+0x34] ;  /* 0x0000340cff047984 */ /* 0x002e620008000800 */
[----:B--2---:R-:W2:Y:S03]  /*0340*/  LDC.64 R12, c[0x0][0x238] ;  /* 0x00008e00ff0c7b82 */ /* 0x004ea60000000a00 */
[----:B------:R-:W3:Y:S01]  /*0350*/  LDS R3, [UR12+0x1c] ;  /* 0x00001c0cff037984 */ /* 0x000ee20008000800 */
[C---:B--2---:R-:W-:Y:S01]  /*0360*/  SHF.L.U64.HI R10, R12.reuse, 0x1, R13 ;  /* 0x000000010c0a7819 */ /* 0x044fe2000001020d */
[----:B------:R-:W-:-:S03]  /*0370*/  IMAD.SHL.U32 R5, R12, 0x2, RZ ;  /* 0x000000020c057824 */ /* 0x000fc600078e00ff */
[--C-:B------:R-:W-:Y:S02]  /*0380*/  SHF.R.U32.HI R12, RZ, 0x4, R10.reuse ;  /* 0x00000004ff0c7819 */ /* 0x100fe4000001160a */
[----:B------:R-:W-:-:S05]  /*0390*/  SHF.R.U64 R5, R5, 0x4, R10 ;  /* 0x0000000405057819 */ /* 0x000fca000000120a */
[----:B------:R4:W-:Y:S01]  /*03a0*/  STS [UR12+0xc], R5 ;  /* 0x00000c05ff007988 */ /* 0x0009e2000800080c */
[----:B-1----:R-:W-:Y:S02]  /*03b0*/  LOP3.LUT R4, R4, 0x7, RZ, 0xb8, !PT ;  /* 0x0000000704047812 */ /* 0x002fe400078eb8ff */
[----:B---3--:R-:W-:-:S03]  /*03c0*/  LOP3.LUT R3, R3, 0xf, R12, 0xb8, !PT ;  /* 0x0000000f03037812 */ /* 0x008fc600078eb80c */
[----:B------:R4:W-:Y:S04]  /*03d0*/  STS [UR12+0x34], R4 ;  /* 0x00003404ff007988 */ /* 0x0009e8000800080c */
[----:B------:R4:W-:Y:S02]  /*03e0*/  STS [UR12+0x1c], R3 ;  /* 0x00001c03ff007988 */ /* 0x0009e4000800080c */
.L_x_5:
[----:B------:R-:W-:Y:S05]  /*03f0*/  BSYNC B0 ;  /* 0x0000000000007941 */ /* 0x000fea0003800000 */
.L_x_4:
[----:B------:R-:W-:Y:S04]  /*0400*/  BSSY B1, `(.L_x_6) ;  /* 0x000001a000017945 */ /* 0x000fe80003800000 */
[----:B------:R-:W-:Y:S04]  /*0410*/  BSSY B0, `(.L_x_7) ;  /* 0x0000015000007945 */ /* 0x000fe80003800000 */
[----:B------:R-:W-:Y:S05]  /*0420*/  @P2 BRA `(.L_x_8) ;  /* 0x0000000000202947 */ /* 0x000fea0003800000 */
[----:B-12-4-:R-:W1:Y:S02]  /*0430*/  LDS R3, [UR12+0x34] ;  /* 0x0000340cff037984 */ /* 0x016e640008000800 */
[----:B-1----:R-:W-:-:S05]  /*0440*/  LOP3.LUT R3, R3, 0x38, RZ, 0xb8, !PT ;  /* 0x0000003803037812 */ /* 0x002fca00078eb8ff */
[----:B------:R1:W-:Y:S01]  /*0450*/  STS [UR12+0x34], R3 ;  /* 0x00003403ff007988 */ /* 0x0003e2000800080c */
[----:B------:R-:W-:Y:S05]  /*0460*/  @P2 BRA `(.L_x_9) ;  /* 0x0000000000202947 */ /* 0x000fea0003800000 */
[----:B-1----:R-:W1:Y:S01]  /*0470*/  LDS R3, [UR12+0x8] ;  /* 0x0000080cff037984 */ /* 0x002e620008000800 */
[----:B------:R-:W-:-:S05]  /*0480*/  IMAD.MOV.U32 R4, RZ, RZ, 0x780 ;  /* 0x00000780ff047424 */ /* 0x000fca00078e00ff */
[----:B-1----:R-:W-:-:S05]  /*0490*/  LOP3.LUT R3, R3, 0x300, R4, 0xd8, !PT ;  /* 0x0000030003037812 */ /* 0x002fca00078ed804 */
[----:B------:R3:W-:Y:S02]  /*04a0*/  STS [UR12+0x8], R3 ;  /* 0x00000803ff007988 */ /* 0x0007e4000800080c */
.L_x_8:
[----:B------:R-:W-:Y:S05]  /*04b0*/  @P2 BRA `(.L_x_10) ;  /* 0x0000000000282947 */ /* 0x000fea0003800000 */
[----:B-1234-:R-:W1:Y:S02]  /*04c0*/  LDS R3, [UR12+0x8] ;  /* 0x0000080cff037984 */ /* 0x01ee640008000800 */
[----:B-1----:R-:W-:-:S05]  /*04d0*/  LOP3.LUT R3, R3, 0x1800, RZ, 0xb8, !PT ;  /* 0x0000180003037812 */ /* 0x002fca00078eb8ff */
[----:B------:R2:W-:Y:S02]  /*04e0*/  STS [UR12+0x8], R3 ;  /* 0x00000803ff007988 */ /* 0x0005e4000800080c */
.L_x_9:
[----:B------:R-:W-:Y:S05]  /*04f0*/  @P2 BREAK B0 ;  /* 0x0000000000002942 */ /* 0x000fea0003800000 */
[----:B------:R-:W-:Y:S05]  /*0500*/  @P2 BRA `(.L_x_11) ;  /* 0x0000000000242947 */ /* 0x000fea0003800000 */
[----:B------:R-:W3:Y:S01]  /*0510*/  LDS R4, [UR12+0x8] ;  /* 0x0000080cff047984 */ /* 0x000ee20008000800 */
[----:B-12---:R-:W-:-:S05]  /*0520*/  IMAD.MOV.U32 R3, RZ, RZ, 0x6000 ;  /* 0x00006000ff037424 */ /* 0x006fca00078e00ff */
[----:B---3--:R-:W-:-:S04]  /*0530*/  LOP3.LUT R3, R4, 0x6000, R3, 0xd8, !PT ;  /* 0x0000600004037812 */ /* 0x008fc800078ed803 */
[----:B------:R-:W-:-:S05]  /*0540*/  LOP3.LUT R3, R3, 0x400000, RZ, 0xb8, !PT ;  /* 0x0040000003037812 */ /* 0x000fca00078eb8ff */
[----:B------:R5:W-:Y:S02]  /*0550*/  STS [UR12+0x8], R3 ;  /* 0x00000803ff007988 */ /* 0x000be4000800080c */
.L_x_10:
[----:B------:R-:W-:Y:S05]  /*0560*/  BSYNC B0 ;  /* 0x0000000000007941 */ /* 0x000fea0003800000 */
.L_x_7:
[----:B-12345:R-:W1:Y:S02]  /*0570*/  @!P2 LDS R3, [UR12+0x8] ;  /* 0x0000080cff03a984 */ /* 0x03ee640008000800 */
[----:B-1----:R-:W-:-:S05]  /*0580*/  @!P2 LOP3.LUT R3, R3, 0x8000, RZ, 0xb8, !PT ;  /* 0x000080000303a812 */ /* 0x002fca00078eb8ff */
[----:B------:R3:W-:Y:S02]  /*0590*/  @!P2 STS [UR12+0x8], R3 ;  /* 0x00000803ff00a988 */ /* 0x0007e4000800080c */
.L_x_11:
[----:B------:R-:W-:Y:S05]  /*05a0*/  BSYNC B1 ;  /* 0x0000000000017941 */ /* 0x000fea0003800000 */
.L_x_6:
[----:B------:R-:W-:Y:S05]  /*05b0*/  WARPSYNC.ALL ;  /* 0x0000000000007948 */ /* 0x000fea0003800000 */
[----:B------:R-:W-:Y:S05]  /*05c0*/  @P0 BRA `(.L_x_12) ;  /* 0x0000000000280947 */ /* 0x000fea0003800000 */
[----:B-123--:R-:W1:Y:S01]  /*05d0*/  S2R R3, SR_LANEID ;  /* 0x0000000000037919 */ /* 0x00ee620000000000 */
[----:B------:R-:W-:Y:S05]  /*05e0*/  WARPSYNC.ALL ;  /* 0x0000000000007948 */ /* 0x000fea0003800000 */
[----:B-1----:R-:W-:-:S05]  /*05f0*/  IMAD.SHL.U32 R3, R3, 0x4, RZ ;  /* 0x0000000403037824 */ /* 0x002fca00078e00ff */
[----:B------:R-:W1:Y:S01]  /*0600*/  LDS R7, [R3+UR12] ;  /* 0x0000000c03077984 */ /* 0x000e620008000800 */
[----:B------:R-:W-:-:S05]  /*0610*/  IADD3 R4, P1, R3, UR20, RZ ;  /* 0x0000001403047c10 */ /* 0x000fca000ff3e0ff */
[----:B------:R-:W-:-:S05]  /*0620*/  IMAD.X R5, RZ, RZ, UR21, P1 ;  /* 0x00000015ff057e24 */ /* 0x000fca00088e06ff */
[----:B-1----:R4:W5:Y:S01]  /*0630*/  ATOMG.E.EXCH.STRONG.GPU PT, RZ, [R4], R7 ;  /* 0x0000000704ff73a8 */ /* 0x00296200041ee100 */
[----:B------:R-:W-:-:S04]  /*0640*/  DEPBAR {5,4,3,2,1,0} ;  /* 0x0000003f0000791a */ /* 0x000fc80000000000 */
[----:B------:R4:W-:Y:S01]  /*0650*/  UTMACCTL.IV [UR20] ;  /* 0x00000000140079b9 */ /* 0x0009e20008000000 */
[----:B------:R-:W-:Y:S01]  /*0660*/  NOP ;  /* 0x0000000000007918 */ /* 0x000fe20000000000 */
.L_x_12:
[----:B------:R-:W-:Y:S05]  /*0670*/  @P0 BRA `(.L_x_13) ;  /* 0x00000000000c0947 */ /* 0x000fea0003800000 */
[----:B------:R0:W-:Y:S01]  /*0680*/  UTMACMDFLUSH ;  /* 0x00000000000079b7 */ /* 0x0001e20000000000 */
[----:B------:R-:W-:Y:S05]  /*0690*/  @P0 BRA `(.L_x_13) ;  /* 0x0000000000040947 */ /* 0x000fea0003800000 */
[----:B------:R-:W-:-:S04]  /*06a0*/  DEPBAR.LE SB0, 0x0 ;  /* 0x000080000000791a */ /* 0x000fc80000000000 */
.L_x_13:
[----:B------:R-:W-:Y:S05]  /*06b0*/  WARPSYNC.ALL ;  /* 0x0000000000007948 */ /* 0x000fea0003800000 */
[----:B-----5:R-:W-:Y:S06]  /*06c0*/  BAR.SYNC.DEFER_BLOCKING 0x0 ;  /* 0x0000000000007b1d */ /* 0x020fec0000010000 */
[----:B------:R-:W-:Y:S02]  /*06d0*/  BSSY B1, `(.L_x_14) ;  /* 0x000000b000017945 */ /* 0x000fe40003800000 */
[----:B------:R-:W-:Y:S06]  /*06e0*/  BAR.SYNC.DEFER_BLOCKING 0x0 ;  /* 0x0000000000007b1d */ /* 0x000fec0000010000 */
[----:B------:R5:W-:Y:S01]  /*06f0*/  @!P0 STS [R11], RZ ;  /* 0x000000ff0b008388 */ /* 0x000be20000000800 */
[----:B------:R-:W-:Y:S01]  /*0700*/  NOP ;  /* 0x0000000000007918 */ /* 0x000fe20000000000 */
[----:B------:R-:W-:Y:S05]  /*0710*/  @P2 BRA `(.L_x_15) ;  /* 0x0000000000182947 */ /* 0x000fea0003800000 */
[----:B-123--:R-:W1:Y:S01]  /*0720*/  LDS R3, [UR12+0x8] ;  /* 0x0000080cff037984 */ /* 0x00ee620008000800 */
[----:B------:R-:W2:Y:S01]  /*0730*/  LDC.64 R12, c[0x0][0x218] ;  /* 0x00008600ff0c7b82 */ /* 0x000ea20000000a00 */
[----:B----4-:R-:W-:Y:S02]  /*0740*/  IMAD.MOV.U32 R4, RZ, RZ, 0x70 ;  /* 0x00000070ff047424 */ /* 0x010fe400078e00ff */
[----:B--2---:R2:W-:Y:S03]  /*0750*/  STS.64 [UR12], R12 ;  /* 0x0000000cff007988 */ /* 0x0045e60008000a0c */
[----:B-1----:R-:W-:-:S05]  /*0760*/  LOP3.LUT R3, R3, 0x10, R4, 0xd8, !PT ;  /* 0x0000001003037812 */ /* 0x002fca00078ed804 */
[----:B------:R2:W-:Y:S02]  /*0770*/  STS [UR12+0x8], R3 ;  /* 0x00000803ff007988 */ /* 0x0005e4000800080c */
.L_x_15:
[----:B----4-:R-:W-:Y:S05]  /*0780*/  BSYNC B1 ;  /* 0x0000000000017941 */ /* 0x010fea0003800000 */
.L_x_14:
[----:B------:R-:W-:Y:S04]  /*0790*/  BSSY B2, `(.L_x_16) ;  /* 0x000000f000027945 */ /* 0x000fe80003800000 */
[----:B------:R-:W-:Y:S04]  /*07a0*/  BSSY B1, `(.L_x_17) ;  /* 0x000000c000017945 */ /* 0x000fe80003800000 */
[----:B------:R-:W-:Y:S05]  /*07b0*/  @P2 BRA `(.L_x_18) ;  /* 0x0000000000282947 */ /* 0x000fea0003800000 */
[----:B-123--:R-:W1:Y:S01]  /*07c0*/  LDS R3, [UR12+0x34] ;  /* 0x0000340cff037984 */ /* 0x00ee620008000800 */
[----:B------:R-:W-:Y:S01]  /*07d0*/  IMAD.MOV.U32 R4, RZ, RZ, 0x3f000000 ;  /* 0x3f000000ff047424 */ /* 0x000fe200078e00ff */
[----:B------:R-:W-:Y:S05]  /*07e0*/  @P2 BREAK B1 ;  /* 0x0000000000012942 */ /* 0x000fea0003800000 */
[----:B-1----:R-:W-:-:S05]  /*07f0*/  LOP3.LUT R3, R3, 0xff000000, R4, 0xb8, !PT ;  /* 0xff00000003037812 */ /* 0x002fca00078eb804 */
[----:B------:R1:W-:Y:S01]  /*0800*/  STS [UR12+0x34], R3 ;  /* 0x00003403ff007988 */ /* 0x0003e2000800080c */
[----:B------:R-:W-:Y:S05]  /*0810*/  @P2 BRA `(.L_x_19) ;  /* 0x0000000000182947 */ /* 0x000fea0003800000 */
[----:B------:R-:W2:Y:S01]  /*0820*/  LDS R4, [UR12+0x38] ;  /* 0x0000380cff047984 */ /* 0x000ea20008000800 */
[----:B-1----:R-:W-:-:S05]  /*0830*/  IMAD.MOV.U32 R3, RZ, RZ, 0x3f ;  /* 0x0000003fff037424 */ /* 0x002fca00078e00ff */
[----:B--2---:R-:W-:-:S05]  /*0840*/  LOP3.LUT R3, R4, 0xff, R3, 0xb8, !PT ;  /* 0x000000ff04037812 */ /* 0x004fca00078eb803 */
[----:B------:R4:W-:Y:S02]  /*0850*/  STS [UR12+0x38], R3 ;  /* 0x00003803ff007988 */ /* 0x0009e4000800080c */
.L_x_18:
[----:B------:R-:W-:Y:S05]  /*0860*/  BSYNC B1 ;  /* 0x0000000000017941 */ /* 0x000fea0003800000 */
.L_x_17:
[----:B------:R1:W-:Y:S02]  /*0870*/  @!P2 STS [UR12+0x20], R9 ;  /* 0x00002009ff00a988 */ /* 0x0003e4000800080c */
.L_x_19:
[----:B------:R-:W-:Y:S05]  /*0880*/  BSYNC B2 ;  /* 0x0000000000027941 */ /* 0x000fea0003800000 */
.L_x_16:
[----:B------:R-:W-:Y:S05]  /*0890*/  WARPSYNC.ALL ;  /* 0x0000000000007948 */ /* 0x000fea0003800000 */
[----:B-1234-:R-:W1:Y:S01]  /*08a0*/  LDC R3, c[0x0][0x22c] ;  /* 0x00008b00ff037b82 */ /* 0x01ee620000000800 */
[----:B------:R-:W-:Y:S01]  /*08b0*/  BSSY B2, `(.L_x_20) ;  /* 0x0000010000027945 */ /* 0x000fe20003800000 */
[----:B-1----:R-:W-:-:S05]  /*08c0*/  VIADD R3, R3, 0xffffffff ;  /* 0xffffffff03037836 */ /* 0x002fca0000000000 */
[----:B------:R1:W-:Y:S01]  /*08d0*/  @!P2 STS [UR12+0x24], R3 ;  /* 0x00002403ff00a988 */ /* 0x0003e2000800080c */
[----:B------:R-:W-:Y:S05]  /*08e0*/  @P2 BRA `(.L_x_21) ;  /* 0x0000000000302947 */ /* 0x000fea0003800000 */
[----:B------:R-:W2:Y:S01]  /*08f0*/  LDS R5, [UR12+0x34] ;  /* 0x0000340cff057984 */ /* 0x000ea20008000800 */
[----:B------:R-:W3:Y:S03]  /*0900*/  LDC.64 R12, c[0x0][0x240] ;  /* 0x00009000ff0c7b82 */ /* 0x000ee60000000a00 */
[----:B------:R-:W4:Y:S01]  /*0910*/  LDS R4, [UR12+0x1c] ;  /* 0x00001c0cff047984 */ /* 0x000f220008000800 */
[C---:B---3--:R-:W-:Y:S01]  /*0920*/  SHF.L.U64.HI R10, R12.reuse, 0x1, R13 ;  /* 0x000000010c0a7819 */ /* 0x048fe2000001020d */
[----:B------:R-:W-:-:S03]  /*0930*/  IMAD.SHL.U32 R7, R12, 0x2, RZ ;  /* 0x000000020c077824 */ /* 0x000fc600078e00ff */
[--C-:B------:R-:W-:Y:S02]  /*0940*/  SHF.R.U32.HI R9, RZ, 0x4, R10.reuse ;  /* 0x00000004ff097819 */ /* 0x100fe4000001160a */
[----:B------:R-:W-:-:S05]  /*0950*/  SHF.R.U64 R7, R7, 0x4, R10 ;  /* 0x0000000407077819 */ /* 0x000fca000000120a */
[----:B------:R3:W-:Y:S01]  /*0960*/  STS [UR12+0xc], R7 ;  /* 0x00000c07ff007988 */ /* 0x0007e2000800080c */
[----:B--2---:R-:W-:Y:S02]  /*0970*/  LOP3.LUT R5, R5, 0x7, RZ, 0xb8, !PT ;  /* 0x0000000705057812 */ /* 0x004fe400078eb8ff */
[----:B----4-:R-:W-:-:S03]  /*0980*/  LOP3.LUT R4, R4, 0xf, R9, 0xb8, !PT ;  /* 0x0000000f04047812 */ /* 0x010fc600078eb809 */
[----:B------:R3:W-:Y:S04]  /*0990*/  STS [UR12+0x34], R5 ;  /* 0x00003405ff007988 */ /* 0x0007e8000800080c */
[----:B------:R3:W-:Y:S02]  /*09a0*/  STS [UR12+0x1c], R4 ;  /* 0x00001c04ff007988 */ /* 0x0007e4000800080c */
.L_x_21:
[----:B------:R-:W-:Y:S05]  /*09b0*/  BSYNC B2 ;  /* 0x0000000000027941 */ /* 0x000fea0003800000 */
.L_x_20:
[----:B------:R-:W-:Y:S04]  /*09c0*/  BSSY B3, `(.L_x_22) ;  /* 0x000001a000037945 */ /* 0x000fe80003800000 */
[----:B------:R-:W-:Y:S04]  /*09d0*/  BSSY B2, `(.L_x_23) ;  /* 0x0000015000027945 */ /* 0x000fe80003800000 */
[----:B------:R-:W-:Y:S05]  /*09e0*/  @P2 BRA `(.L_x_24) ;  /* 0x0000000000202947 */ /* 0x000fea0003800000 */
[----:B---3--:R-:W2:Y:S02]  /*09f0*/  LDS R4, [UR12+0x34] ;  /* 0x0000340cff047984 */ /* 0x008ea40008000800 */
[----:B--2---:R-:W-:-:S05]  /*0a00*/  LOP3.LUT R4, R4, 0x38, RZ, 0xb8, !PT ;  /* 0x0000003804047812 */ /* 0x004fca00078eb8ff */
[----:B------:R2:W-:Y:S01]  /*0a10*/  STS [UR12+0x34], R4 ;  /* 0x00003404ff007988 */ /* 0x0005e2000800080c */
[----:B------:R-:W-:Y:S05]  /*0a20*/  @P2 BRA `(.L_x_25) ;  /* 0x0000000000202947 */ /* 0x000fea0003800000 */
[----:B--2---:R-:W2:Y:S01]  /*0a30*/  LDS R4, [UR12+0x8] ;  /* 0x0000080cff047984 */ /* 0x004ea20008000800 */
[----:B------:R-:W-:-:S05]  /*0a40*/  IMAD.MOV.U32 R5, RZ, RZ, 0x780 ;  /* 0x00000780ff057424 */ /* 0x000fca00078e00ff */
[----:B--2---:R-:W-:-:S05]  /*0a50*/  LOP3.LUT R4, R4, 0x300, R5, 0xd8, !PT ;  /* 0x0000030004047812 */ /* 0x004fca00078ed805 */
[----:B------:R2:W-:Y:S02]  /*0a60*/  STS [UR12+0x8], R4 ;  /* 0x00000804ff007988 */ /* 0x0005e4000800080c */
.L_x_24:
[----:B------:R-:W-:Y:S05]  /*0a70*/  @P2 BRA `(.L_x_26) ;  /* 0x0000000000282947 */ /* 0x000fea0003800000 */
[----:B--23--:R-:W2:Y:S02]  /*0a80*/  LDS R4, [UR12+0x8] ;  /* 0x0000080cff047984 */ /* 0x00cea40008000800 */
[----:B--2---:R-:W-:-:S05]  /*0a90*/  LOP3.LUT R4, R4, 0x1800, RZ, 0xb8, !PT ;  /* 0x0000180004047812 */ /* 0x004fca00078eb8ff */
[----:B------:R3:W-:Y:S02]  /*0aa0*/  STS [UR12+0x8], R4 ;  /* 0x00000804ff007988 */ /* 0x0007e4000800080c */
.L_x_25:
[----:B------:R-:W-:Y:S05]  /*0ab0*/  @P2 BREAK B2 ;  /* 0x0000000000022942 */ /* 0x000fea0003800000 */
[----:B------:R-:W-:Y:S05]  /*0ac0*/  @P2 BRA `(.L_x_27) ;  /* 0x0000000000242947 */ /* 0x000fea0003800000 */
[----:B--23--:R-:W2:Y:S01]  /*0ad0*/  LDS R4, [UR12+0x8] ;  /* 0x0000080cff047984 */ /* 0x00cea20008000800 */
[----:B------:R-:W-:-:S05]  /*0ae0*/  IMAD.MOV.U32 R5, RZ, RZ, 0x6000 ;  /* 0x00006000ff057424 */ /* 0x000fca00078e00ff */
[----:B--2---:R-:W-:-:S04]  /*0af0*/  LOP3.LUT R4, R4, 0x6000, R5, 0xd8, !PT ;  /* 0x0000600004047812 */ /* 0x004fc800078ed805 */
[----:B------:R-:W-:-:S05]  /*0b00*/  LOP3.LUT R4, R4, 0x400000, RZ, 0xb8, !PT ;  /* 0x0040000004047812 */ /* 0x000fca00078eb8ff */
[----:B------:R4:W-:Y:S02]  /*0b10*/  STS [UR12+0x8], R4 ;  /* 0x00000804ff007988 */ /* 0x0009e4000800080c */
.L_x_26:
[----:B------:R-:W-:Y:S05]  /*0b20*/  BSYNC B2 ;  /* 0x0000000000027941 */ /* 0x000fea0003800000 */
.L_x_23:
[----:B--234-:R-:W2:Y:S02]  /*0b30*/  @!P2 LDS R4, [UR12+0x8] ;  /* 0x0000080cff04a984 */ /* 0x01cea40008000800 */
[----:B--2---:R-:W-:-:S05]  /*0b40*/  @!P2 LOP3.LUT R4, R4, 0x8000, RZ, 0xb8, !PT ;  /* 0x000080000404a812 */ /* 0x004fca00078eb8ff */
[----:B------:R4:W-:Y:S02]  /*0b50*/  @!P2 STS [UR12+0x8], R4 ;  /* 0x00000804ff00a988 */ /* 0x0009e4000800080c */
.L_x_27:
[----:B------:R-:W-:Y:S05]  /*0b60*/  BSYNC B3 ;  /* 0x0000000000037941 */ /* 0x000fea0003800000 */
.L_x_22:
[----:B------:R-:W-:Y:S05]  /*0b70*/  WARPSYNC.ALL ;  /* 0x0000000000007948 */ /* 0x000fea0003800000 */
[----:B------:R-:W-:-:S04]  /*0b80*/  UIADD3 UR23, UR5, 0x80, URZ ;  /* 0x0000008005177890 */ /* 0x000fc8000fffe03f */
[----:B------:R-:W-:-:S04]  /*0b90*/  UIADD3 UR22, UP0, UR23, UR28, URZ ;  /* 0x0000001c17167290 */ /* 0x000fc8000ff1e03f */
[----:B------:R-:W-:Y:S01]  /*0ba0*/  ULEA.HI.X.SX32 UR23, UR23, UR29, 0x1, UP0 ;  /* 0x0000001d17177291 */ /* 0x000fe200080f0e3f */
[----:B------:R-:W-:Y:S11]  /*0bb0*/  @P0 BRA `(.L_x_28) ;  /* 0x0000000000280947 */ /* 0x000ff60003800000 */
[----:B--234-:R-:W2:Y:S01]  /*0bc0*/  S2R R4, SR_LANEID ;  /* 0x0000000000047919 */ /* 0x01cea20000000000 */
[----:B------:R-:W-:Y:S05]  /*0bd0*/  WARPSYNC.ALL ;  /* 0x0000000000007948 */ /* 0x000fea0003800000 */
[----:B--2---:R-:W-:-:S05]  /*0be0*/  IMAD.SHL.U32 R9, R4, 0x4, RZ ;  /* 0x0000000404097824 */ /* 0x004fca00078e00ff */
[----:B------:R-:W2:Y:S01]  /*0bf0*/  LDS R7, [R9+UR12] ;  /* 0x0000000c09077984 */ /* 0x000ea20008000800 */
[----:B------:R-:W-:-:S05]  /*0c00*/  IADD3 R4, P1, R9, UR22, RZ ;  /* 0x0000001609047c10 */ /* 0x000fca000ff3e0ff */
[----:B------:R-:W-:-:S05]  /*0c10*/  IMAD.X R5, RZ, RZ, UR23, P1 ;  /* 0x00000017ff057e24 */ /* 0x000fca00088e06ff */
[----:B--2---:R2:W3:Y:S01]  /*0c20*/  ATOMG.E.EXCH.STRONG.GPU PT, RZ, [R4], R7 ;  /* 0x0000000704ff73a8 */ /* 0x0044e200041ee100 */
[----:B------:R-:W-:-:S04]  /*0c30*/  DEPBAR {5,4,3,2,1,0} ;  /* 0x0000003f0000791a */ /* 0x000fc80000000000 */
[----:B------:R2:W-:Y:S01]  /*0c40*/  UTMACCTL.IV [UR22] ;  /* 0x00000000160079b9 */ /* 0x0005e20008000000 */
[----:B------:R-:W-:Y:S01]  /*0c50*/  NOP ;  /* 0x0000000000007918 */ /* 0x000fe20000000000 */
.L_x_28:
[----:B------:R-:W-:Y:S05]  /*0c60*/  @P0 BRA `(.L_x_29) ;  /* 0x00000000000c0947 */ /* 0x000fea0003800000 */
[----:B------:R0:W-:Y:S01]  /*0c70*/  UTMACMDFLUSH ;  /* 0x00000000000079b7 */ /* 0x0001e20000000000 */
[----:B------:R-:W-:Y:S05]  /*0c80*/  @P0 BRA `(.L_x_29) ;  /* 0x0000000000040947 */ /* 0x000fea0003800000 */
[----:B------:R-:W-:-:S04]  /*0c90*/  DEPBAR.LE SB0, 0x0 ;  /* 0x000080000000791a */ /* 0x000fc80000000000 */
.L_x_29:
[----:B------:R-:W-:Y:S05]  /*0ca0*/  WARPSYNC.ALL ;  /* 0x0000000000007948 */ /* 0x000fea0003800000 */
[----:B---3--:R-:W-:Y:S06]  /*0cb0*/  BAR.SYNC.DEFER_BLOCKING 0x0 ;  /* 0x0000000000007b1d */ /* 0x008fec0000010000 */
[----:B------:R-:W-:Y:S02]  /*0cc0*/  BSSY B3, `(.L_x_30) ;  /* 0x000000b000037945 */ /* 0x000fe40003800000 */
[----:B------:R-:W-:Y:S06]  /*0cd0*/  BAR.SYNC.DEFER_BLOCKING 0x0 ;  /* 0x0000000000007b1d */ /* 0x000fec0000010000 */
[----:B------:R3:W-:Y:S01]  /*0ce0*/  @!P0 STS [R11], RZ ;  /* 0x000000ff0b008388 */ /* 0x0007e20000000800 */
[----:B------:R-:W-:Y:S01]  /*0cf0*/  NOP ;  /* 0x0000000000007918 */ /* 0x000fe20000000000 */
[----:B------:R-:W-:Y:S05]  /*0d00*/  @P2 BRA `(.L_x_31) ;  /* 0x0000000000182947 */ /* 0x000fea0003800000 */
[----:B--2-4-:R-:W2:Y:S01]  /*0d10*/  LDS R4, [UR12+0x8] ;  /* 0x0000080cff047984 */ /* 0x014ea20008000800 */
[----:B---3-5:R-:W3:Y:S01]  /*0d20*/  LDC.64 R10, c[0x0][0x220] ;  /* 0x00008800ff0a7b82 */ /* 0x028ee20000000a00 */
[----:B------:R-:W-:Y:S02]  /*0d30*/  IMAD.MOV.U32 R5, RZ, RZ, 0x70 ;  /* 0x00000070ff057424 */ /* 0x000fe400078e00ff */
[----:B---3--:R3:W-:Y:S03]  /*0d40*/  STS.64 [UR12], R10 ;  /* 0x0000000aff007988 */ /* 0x0087e60008000a0c */
[----:B--2---:R-:W-:-:S05]  /*0d50*/  LOP3.LUT R4, R4, 0x10, R5, 0xd8, !PT ;  /* 0x0000001004047812 */ /* 0x004fca00078ed805 */
[----:B------:R3:W-:Y:S02]  /*0d60*/  STS [UR12+0x8], R4 ;  /* 0x00000804ff007988 */ /* 0x0007e4000800080c */
.L_x_31:
[----:B--2---:R-:W-:Y:S05]  /*0d70*/  BSYNC B3 ;  /* 0x0000000000037941 */ /* 0x004fea0003800000 */
.L_x_30:
[----:B------:R-:W-:Y:S04]  /*0d80*/  BSSY B4, `(.L_x_32) ;  /* 0x0000011000047945 */ /* 0x000fe80003800000 */
[----:B------:R-:W-:Y:S04]  /*0d90*/  BSSY B3, `(.L_x_33) ;  /* 0x000000e000037945 */ /* 0x000fe80003800000 */
[----:B------:R-:W-:Y:S05]  /*0da0*/  @P2 BRA `(.L_x_34) ;  /* 0x0000000000242947 */ /* 0x000fea0003800000 */
[----:B---34-:R-:W2:Y:S01]  /*0db0*/  LDS R4, [UR12+0x34] ;  /* 0x0000340cff047984 */ /* 0x018ea20008000800 */
[----:B------:R-:W-:-:S05]  /*0dc0*/  IMAD.MOV.U32 R5, RZ, RZ, 0x3f000000 ;  /* 0x3f000000ff057424 */ /* 0x000fca00078e00ff */
[----:B--2---:R-:W-:-:S05]  /*0dd0*/  LOP3.LUT R4, R4, 0xff000000, R5, 0xb8, !PT ;  /* 0xff00000004047812 */ /* 0x004fca00078eb805 */
[----:B------:R2:W-:Y:S01]  /*0de0*/  STS [UR12+0x34], R4 ;  /* 0x00003404ff007988 */ /* 0x0005e2000800080c */
[----:B------:R-:W-:Y:S05]  /*0df0*/  @P2 BRA `(.L_x_35) ;  /* 0x00000000001c2947 */ /* 0x000fea0003800000 */
[----:B--2---:R-:W2:Y:S01]  /*0e00*/  LDS R4, [UR12+0x38] ;  /* 0x0000380cff047984 */ /* 0x004ea20008000800 */
[----:B------:R-:W-:-:S05]  /*0e10*/  IMAD.MOV.U32 R5, RZ, RZ, 0x7f ;  /* 0x0000007fff057424 */ /* 0x000fca00078e00ff */
[----:B--2---:R-:W-:-:S05]  /*0e20*/  LOP3.LUT R4, R4, 0xff, R5, 0xb8, !PT ;  /* 0x000000ff04047812 */ /* 0x004fca00078eb805 */
[----:B------:R2:W-:Y:S02]  /*0e30*/  STS [UR12+0x38], R4 ;  /* 0x00003804ff007988 */ /* 0x0005e4000800080c */
.L_x_34:
[----:B------:R-:W-:Y:S05]  /*0e40*/  @P2 BREAK B3 ;  /* 0x0000000000032942 */ /* 0x000fea0003800000 */
[----:B------:R-:W-:Y:S05]  /*0e50*/  @P2 BRA `(.L_x_36) ;  /* 0x00000000000c2947 */ /* 0x000fea0003800000 */
[----:B------:R1:W-:Y:S02]  /*0e60*/  STS [UR12+0x20], R3 ;  /* 0x00002003ff007988 */ /* 0x0003e4000800080c */
.L_x_35:
[----:B------:R-:W-:Y:S05]  /*0e70*/  BSYNC B3 ;  /* 0x0000000000037941 */ /* 0x000fea0003800000 */
.L_x_33:
[----:B------:R1:W-:Y:S02]  /*0e80*/  @!P2 STS [UR12+0x24], R2 ;  /* 0x00002402ff00a988 */ /* 0x0003e4000800080c */
.L_x_36:
[----:B------:R-:W-:Y:S05]  /*0e90*/  BSYNC B4 ;  /* 0x0000000000047941 */ /* 0x000fea0003800000 */
.L_x_32:
[----:B------:R-:W-:Y:S05]  /*0ea0*/  WARPSYNC.ALL ;  /* 0x0000000000007948 */ /* 0x000fea0003800000 */
[----:B------:R-:W-:Y:S04]  /*0eb0*/  BSSY B4, `(.L_x_37) ;  /* 0x000000e000047945 */ /* 0x000fe80003800000 */
[----:B------:R-:W-:Y:S05]  /*0ec0*/  @P2 BRA `(.L_x_38) ;  /* 0x0000000000302947 */ /* 0x000fea0003800000 */
[----:B-1----:R-:W1:Y:S01]  /*0ed0*/  LDS R3, [UR12+0x34] ;  /* 0x0000340cff037984 */ /* 0x002e620008000800 */
[----:B--234-:R-:W2:Y:S03]  /*0ee0*/  LDC.64 R4, c[0x0][0x248] ;  /* 0x00009200ff047b82 */ /* 0x01cea60000000a00 */
        /* <DEDUP_REMOVED lines=10> */
.L_x_38:
[----:B------:R-:W-:Y:S05]  /*0f90*/  BSYNC B4 ;  /* 0x0000000000047941 */ /* 0x000fea0003800000 */
.L_x_37:
[----:B------:R-:W-:Y:S04]  /*0fa0*/  BSSY B4, `(.L_x_39) ;  /* 0x000001a000047945 */ /* 0x000fe80003800000 */
[----:B------:R-:W-:Y:S04]  /*0fb0*/  BSSY B5, `(.L_x_40) ;  /* 0x0000015000057945 */ /* 0x000fe80003800000 */
[----:B------:R-:W-:Y:S05]  /*0fc0*/  @P2 BRA `(.L_x_41) ;  /* 0x0000000000202947 */ /* 0x000fea0003800000 */
[----:B-12---:R-:W1:Y:S02]  /*0fd0*/  LDS R2, [UR12+0x34] ;  /* 0x0000340cff027984 */ /* 0x006e640008000800 */
[----:B-1----:R-:W-:-:S05]  /*0fe0*/  LOP3.LUT R2, R2, 0x38, RZ, 0xb8, !PT ;  /* 0x0000003802027812 */ /* 0x002fca00078eb8ff */
[----:B------:R1:W-:Y:S01]  /*0ff0*/  STS [UR12+0x34], R2 ;  /* 0x00003402ff007988 */ /* 0x0003e2000800080c */
[----:B------:R-:W-:Y:S05]  /*1000*/  @P2 BRA `(.L_x_42) ;  /* 0x0000000000202947 */ /* 0x000fea0003800000 */
[----:B-1----:R-:W1:Y:S01]  /*1010*/  LDS R2, [UR12+0x8] ;  /* 0x0000080cff027984 */ /* 0x002e620008000800 */
[----:B------:R-:W-:-:S05]  /*1020*/  IMAD.MOV.U32 R3, RZ, RZ, 0x780 ;  /* 0x00000780ff037424 */ /* 0x000fca00078e00ff */
[----:B-1----:R-:W-:-:S05]  /*1030*/  LOP3.LUT R2, R2, 0x300, R3, 0xd8, !PT ;  /* 0x0000030002027812 */ /* 0x002fca00078ed803 */
[----:B------:R1:W-:Y:S02]  /*1040*/  STS [UR12+0x8], R2 ;  /* 0x00000802ff007988 */ /* 0x0003e4000800080c */
.L_x_41:
[----:B------:R-:W-:Y:S05]  /*1050*/  @P2 BRA `(.L_x_43) ;  /* 0x0000000000282947 */ /* 0x000fea0003800000 */
[----:B-12---:R-:W1:Y:S02]  /*1060*/  LDS R2, [UR12+0x8] ;  /* 0x0000080cff027984 */ /* 0x006e640008000800 */
[----:B-1----:R-:W-:-:S05]  /*1070*/  LOP3.LUT R2, R2, 0x1800, RZ, 0xb8, !PT ;  /* 0x0000180002027812 */ /* 0x002fca00078eb8ff */
[----:B------:R2:W-:Y:S02]  /*1080*/  STS [UR12+0x8], R2 ;  /* 0x00000802ff007988 */ /* 0x0005e4000800080c */
.L_x_42:
[----:B------:R-:W-:Y:S05]  /*1090*/  @P2 BREAK B5 ;  /* 0x0000000000052942 */ /* 0x000fea0003800000 */
[----:B------:R-:W-:Y:S05]  /*10a0*/  @P2 BRA `(.L_x_44) ;  /* 0x0000000000242947 */ /* 0x000fea0003800000 */
[----:B-12---:R-:W1:Y:S01]  /*10b0*/  LDS R2, [UR12+0x8] ;  /* 0x0000080cff027984 */ /* 0x006e620008000800 */
[----:B------:R-:W-:-:S05]  /*10c0*/  IMAD.MOV.U32 R3, RZ, RZ, 0x6000 ;  /* 0x00006000ff037424 */ /* 0x000fca00078e00ff */
[----:B-1----:R-:W-:-:S04]  /*10d0*/  LOP3.LUT R2, R2, 0x6000, R3, 0xd8, !PT ;  /* 0x0000600002027812 */ /* 0x002fc800078ed803 */
[----:B------:R-:W-:-:S05]  /*10e0*/  LOP3.LUT R2, R2, 0x400000, RZ, 0xb8, !PT ;  /* 0x0040000002027812 */ /* 0x000fca00078eb8ff */
[----:B------:R1:W-:Y:S02]  /*10f0*/  STS [UR12+0x8], R2 ;  /* 0x00000802ff007988 */ /* 0x0003e4000800080c */
.L_x_43:
[----:B------:R-:W-:Y:S05]  /*1100*/  BSYNC B5 ;  /* 0x0000000000057941 */ /* 0x000fea0003800000 */
.L_x_40:
[----:B-12---:R-:W1:Y:S02]  /*1110*/  @!P2 LDS R2, [UR12+0x8] ;  /* 0x0000080cff02a984 */ /* 0x006e640008000800 */
[----:B-1----:R-:W-:-:S05]  /*1120*/  @!P2 LOP3.LUT R2, R2, 0x8000, RZ, 0xb8, !PT ;  /* 0x000080000202a812 */ /* 0x002fca00078eb8ff */
[----:B------:R1:W-:Y:S02]  /*1130*/  @!P2 STS [UR12+0x8], R2 ;  /* 0x00000802ff00a988 */ /* 0x0003e4000800080c */
.L_x_44:
[----:B------:R-:W-:Y:S05]  /*1140*/  BSYNC B4 ;  /* 0x0000000000047941 */ /* 0x000fea0003800000 */
.L_x_39:
[----:B------:R-:W-:Y:S05]  /*1150*/  WARPSYNC.ALL ;  /* 0x0000000000007948 */ /* 0x000fea0003800000 */
[----:B------:R-:W-:Y:S01]  /*1160*/  UIADD3 UR5, UR5, 0x100, URZ ;  /* 0x0000010005057890 */ /* 0x000fe2000fffe03f */
[----:B------:R-:W-:Y:S02]  /*1170*/  ISETP.GE.AND P1, PT, R8, 0x1, PT ;  /* 0x000000010800780c */ /* 0x000fe40003f26270 */
[----:B------:R-:W-:Y:S02]  /*1180*/  CS2R R24, SRZ ;  /* 0x0000000000187805 */ /* 0x000fe4000001ff00 */
[----:B------:R-:W-:Y:S01]  /*1190*/  CS2R R26, SRZ ;  /* 0x00000000001a7805 */ /* 0x000fe2000001ff00 */
[----:B------:R-:W-:Y:S01]  /*11a0*/  UIADD3 UR28, UP0, UR5, UR28, URZ ;  /* 0x0000001c051c7290 */ /* 0x000fe2000ff1e03f */
[----:B------:R-:W-:-:S02]  /*11b0*/  CS2R R28, SRZ ;  /* 0x00000000001c7805 */ /* 0x000fc4000001ff00 */
[----:B------:R-:W-:Y:S02]  /*11c0*/  CS2R R30, SRZ ;  /* 0x00000000001e7805 */ /* 0x000fe4000001ff00 */
[----:B------:R-:W-:Y:S01]  /*11d0*/  CS2R R32, SRZ ;  /* 0x0000000000207805 */ /* 0x000fe2000001ff00 */
[----:B------:R-:W-:Y:S01]  /*11e0*/  ULEA.HI.X.SX32 UR29, UR5, UR29, 0x1, UP0 ;  /* 0x0000001d051d7291 */ /* 0x000fe200080f0e3f */
[----:B------:R-:W-:Y:S01]  /*11f0*/  IMAD.MOV.U32 R34, RZ, RZ, RZ ;  /* 0x000000ffff227224 */ /* 0x000fe200078e00ff */
[----:B------:R-:W-:Y:S10]  /*1200*/  @P0 BRA `(.L_x_45) ;  /* 0x0000000000280947 */ /* 0x000ff40003800000 */
[----:B-12---:R-:W3:Y:S01]  /*1210*/  S2R R2, SR_LANEID ;  /* 0x0000000000027919 */ /* 0x006ee20000000000 */
[----:B------:R-:W-:Y:S05]  /*1220*/  WARPSYNC.ALL ;  /* 0x0000000000007948 */ /* 0x000fea0003800000 */
[----:B---34-:R-:W-:-:S05]  /*1230*/  IMAD.SHL.U32 R4, R2, 0x4, RZ ;  /* 0x0000000402047824 */ /* 0x018fca00078e00ff */
[----:B------:R-:W1:Y:S01]  /*1240*/  LDS R5, [R4+UR12] ;  /* 0x0000000c04057984 */ /* 0x000e620008000800 */
[----:B------:R-:W-:-:S05]  /*1250*/  IADD3 R2, P3, R4, UR28, RZ ;  /* 0x0000001c04027c10 */ /* 0x000fca000ff7e0ff */
[----:B------:R-:W-:-:S05]  /*1260*/  IMAD.X R3, RZ, RZ, UR29, P3 ;  /* 0x0000001dff037e24 */ /* 0x000fca00098e06ff */
[----:B-1----:R1:W2:Y:S01]  /*1270*/  ATOMG.E.EXCH.STRONG.GPU PT, RZ, [R2], R5 ;  /* 0x0000000502ff73a8 */ /* 0x0022a200041ee100 */
[----:B------:R-:W-:-:S04]  /*1280*/  DEPBAR {5,4,3,2,1,0} ;  /* 0x0000003f0000791a */ /* 0x000fc80000000000 */
[----:B------:R1:W-:Y:S01]  /*1290*/  UTMACCTL.IV [UR28] ;  /* 0x000000001c0079b9 */ /* 0x0003e20008000000 */
[----:B------:R-:W-:Y:S01]  /*12a0*/  NOP ;  /* 0x0000000000007918 */ /* 0x000fe20000000000 */
.L_x_45:
[----:B------:R-:W-:Y:S05]  /*12b0*/  @P0 BRA `(.L_x_46) ;  /* 0x00000000000c0947 */ /* 0x000fea0003800000 */
[----:B------:R0:W-:Y:S01]  /*12c0*/  UTMACMDFLUSH ;  /* 0x00000000000079b7 */ /* 0x0001e20000000000 */
[----:B------:R-:W-:Y:S05]  /*12d0*/  @P0 BRA `(.L_x_46) ;  /* 0x0000000000040947 */ /* 0x000fea0003800000 */
[----:B------:R-:W-:-:S04]  /*12e0*/  DEPBAR.LE SB0, 0x0 ;  /* 0x000080000000791a */ /* 0x000fc80000000000 */
.L_x_46:
[----:B------:R-:W-:Y:S05]  /*12f0*/  WARPSYNC.ALL ;  /* 0x0000000000007948 */ /* 0x000fea0003800000 */
[----:B--2---:R-:W-:Y:S01]  /*1300*/  BAR.SYNC.DEFER_BLOCKING 0x0 ;  /* 0x0000000000007b1d */ /* 0x004fe20000010000 */
[----:B------:R-:W-:Y:S01]  /*1310*/  USHF.L.U32 UR27, UR30, 0x7, URZ ;  /* 0x000000071e1b7899 */ /* 0x000fe2000800063f */
[----:B------:R-:W-:Y:S01]  /*1320*/  IMAD.MOV.U32 R35, RZ, RZ, RZ ;  /* 0x000000ffff237224 */ /* 0x000fe200078e00ff */
[----:B------:R-:W-:Y:S02]  /*1330*/  CS2R R36, SRZ ;  /* 0x0000000000247805 */ /* 0x000fe4000001ff00 */
[----:B------:R-:W-:-:S02]  /*1340*/  CS2R R38, SRZ ;  /* 0x0000000000267805 */ /* 0x000fc4000001ff00 */
[----:B------:R-:W-:Y:S01]  /*1350*/  CS2R R40, SRZ ;  /* 0x0000000000287805 */ /* 0x000fe2000001ff00 */
[----:B------:R-:W-:Y:S01]  /*1360*/  VOTEU.ALL UP0, P2 ;  /* 0x00000000003f7886 */ /* 0x000fe20001000000 */
[----:B------:R-:W-:Y:S01]  /*1370*/  UMOV UR6, 0x1 ;  /* 0x0000000100067882 */ /* 0x000fe20000000000 */
[----:B------:R-:W-:Y:S01]  /*1380*/  VOTEU.ALL UP1, P2 ;  /* 0x00000000003f7886 */ /* 0x000fe20001020000 */
[----:B------:R-:W-:Y:S01]  /*1390*/  VOTEU.ALL UP2, P2 ;  /* 0x00000000003f7886 */ /* 0x000fe20001040000 */
[----:B------:R-:W-:Y:S01]  /*13a0*/  VOTEU.ALL UP3, P2 ;  /* 0x00000000003f7886 */ /* 0x000fe20001060000 */
[----:B------:R-:W-:-:S04]  /*13b0*/  @!UP0 UIADD3 UR8, -UR6, 0x100000, URZ ;  /* 0x0010000006088890 */ /* 0x000fc8000fffe13f */
[----:B------:R-:W-:Y:S02]  /*13c0*/  @!UP0 USHF.L.U32 UR9, UR8, 0xb, URZ ;  /* 0x0000000b08098899 */ /* 0x000fe4000800063f */
[----:B------:R-:W-:Y:S01]  /*13d0*/  @!UP0 USHF.L.U32 UR8, UR8, 0x1, URZ ;  /* 0x0000000108088899 */ /* 0x000fe2000800063f */
[----:B------:R-:W-:Y:S01]  /*13e0*/  CS2R R42, SRZ ;  /* 0x00000000002a7805 */ /* 0x000fe2000001ff00 */
        /* <DEDUP_REMOVED lines=12> */
[----:B------:R-:W-:Y:S01]  /*14b0*/  VOTEU.ALL UP0, P2 ;  /* 0x00000000003f7886 */ /* 0x000fe20001000000 */
[----:B------:R-:W-:Y:S02]  /*14c0*/  CS2R R50, SRZ ;  /* 0x0000000000327805 */ /* 0x000fe4000001ff00 */
[----:B------:R-:W-:Y:S02]  /*14d0*/  CS2R R52, SRZ ;  /* 0x0000000000347805 */ /* 0x000fe4000001ff00 */
[----:B------:R-:W-:Y:S01]  /*14e0*/  CS2R R54, SRZ ;  /* 0x0000000000367805 */ /* 0x000fe2000001ff00 */
[----:B------:R-:W2:Y:S02]  /*14f0*/  FENCE.VIEW.ASYNC.S ;  /* 0x00000000000073c6 */ /* 0x000ea40000000000 */
[----:B--2---:R-:W2:Y:S02]  /*1500*/  @!UP0 SYNCS.EXCH.64 URZ, [UR12+0x30000], UR8 ;  /* 0x030000080c3f85b2 */ /* 0x004ea40008000100 */
[----:B--2---:R-:W-:Y:S06]  /*1510*/  BAR.SYNC.DEFER_BLOCKING 0x0 ;  /* 0x0000000000007b1d */ /* 0x004fec0000010000 */
[----:B------:R2:W4:Y:S02]  /*1520*/  @!UP1 SYNCS.EXCH.64 URZ, [UR12+0x30008], UR10 ;  /* 0x0300080a0c3f95b2 */ /* 0x0005240008000100 */
[----:B----4-:R-:W-:Y:S01]  /*1530*/  BAR.SYNC.DEFER_BLOCKING 0x0 ;  /* 0x0000000000007b1d */ /* 0x010fe20000010000 */
[----:B--2---:R-:W-:-:S05]  /*1540*/  USHF.L.U32 UR11, UR15, 0x6, URZ ;  /* 0x000000060f0b7899 */ /* 0x004fca000800063f */
[----:B------:R2:W4:Y:S02]  /*1550*/  @!UP2 SYNCS.EXCH.64 URZ, [UR12+0x30010], UR16 ;  /* 0x030010100c3fa5b2 */ /* 0x0005240008000100 */
[----:B----4-:R-:W-:Y:S06]  /*1560*/  BAR.SYNC.DEFER_BLOCKING 0x0 ;  /* 0x0000000000007b1d */ /* 0x010fec0000010000 */
[----:B------:R2:W4:Y:S01]  /*1570*/  @!UP3 SYNCS.EXCH.64 URZ, [UR12+0x30018], UR6 ;  /* 0x030018060c3fb5b2 */ /* 0x0005220008000100 */
[----:B------:R-:W-:Y:S05]  /*1580*/  @!P1 BRA `(.L_x_47) ;  /* 0x0000000400989947 */ /* 0x000fea0003800000 */
[----:B-1----:R-:W-:Y:S02]  /*1590*/  SHF.R.U32.HI R2, RZ, 0x5, R0 ;  /* 0x00000005ff027819 */ /* 0x002fe40000011600 */
[----:B------:R-:W-:Y:S02]  /*15a0*/  CS2R R24, SRZ ;  /* 0x0000000000187805 */ /* 0x000fe4000001ff00 */
[----:B------:R-:W-:Y:S02]  /*15b0*/  CS2R R26, SRZ ;  /* 0x00000000001a7805 */ /* 0x000fe4000001ff00 */
[----:B------:R-:W-:Y:S02]  /*15c0*/  CS2R R28, SRZ ;  /* 0x00000000001c7805 */ /* 0x000fe4000001ff00 */
[----:B------:R-:W-:Y:S02]  /*15d0*/  R2UR UR13, R2 ;  /* 0x00000000020d72ca */ /* 0x000fe400000e0000 */
[----:B------:R-:W-:-:S02]  /*15e0*/  CS2R R30, SRZ ;  /* 0x00000000001e7805 */ /* 0x000fc4000001ff00 */
[----:B------:R-:W-:Y:S02]  /*15f0*/  CS2R R32, SRZ ;  /* 0x0000000000207805 */ /* 0x000fe4000001ff00 */
[----:B------:R-:W-:Y:S02]  /*1600*/  CS2R R34, SRZ ;  /* 0x0000000000227805 */ /* 0x000fe4000001ff00 */
[----:B------:R-:W-:Y:S02]  /*1610*/  CS2R R36, SRZ ;  /* 0x0000000000247805 */ /* 0x000fe4000001ff00 */
[----:B------:R-:W-:Y:S02]  /*1620*/  CS2R R38, SRZ ;  /* 0x0000000000267805 */ /* 0x000fe4000001ff00 */
[----:B------:R-:W-:Y:S02]  /*1630*/  CS2R R40, SRZ ;  /* 0x0000000000287805 */ /* 0x000fe4000001ff00 */
[----:B------:R-:W-:-:S02]  /*1640*/  CS2R R42, SRZ ;  /* 0x00000000002a7805 */ /* 0x000fc4000001ff00 */
[----:B------:R-:W-:Y:S02]  /*1650*/  CS2R R44, SRZ ;  /* 0x00000000002c7805 */ /* 0x000fe4000001ff00 */
[----:B------:R-:W-:Y:S02]  /*1660*/  CS2R R46, SRZ ;  /* 0x00000000002e7805 */ /* 0x000fe4000001ff00 */
[----:B------:R-:W-:Y:S02]  /*1670*/  CS2R R48, SRZ ;  /* 0x0000000000307805 */ /* 0x000fe4000001ff00 */
[----:B------:R-:W-:Y:S02]  /*1680*/  CS2R R50, SRZ ;  /* 0x0000000000327805 */ /* 0x000fe4000001ff00 */
[----:B------:R-:W-:Y:S02]  /*1690*/  CS2R R52, SRZ ;  /* 0x0000000000347805 */ /* 0x000fe4000001ff00 */
[----:B------:R-:W-:Y:S01]  /*16a0*/  CS2R R54, SRZ ;  /* 0x0000000000367805 */ /* 0x000fe2000001ff00 */
[----:B------:R-:W-:Y:S01]  /*16b0*/  UMOV UR5, URZ ;  /* 0x0000003f00057c82 */ /* 0x000fe20008000000 */
[----:B--2---:R-:W-:-:S05]  /*16c0*/  UMOV UR6, URZ ;  /* 0x0000003f00067c82 */ /* 0x004fca0008000000 */
.L_x_49:
[----:B----4-:R-:W-:Y:S01]  /*16d0*/  BAR.SYNC.DEFER_BLOCKING 0x0 ;  /* 0x0000000000007b1d */ /* 0x010fe20000010000 */
[----:B------:R-:W-:Y:S01]  /*16e0*/  ULEA UR32, UR5, UR12, 0x3 ;  /* 0x0000000c05207291 */ /* 0x000fe2000f8e183f */
[----:B------:R-:W-:Y:S01]  /*16f0*/  @!P2 IMAD.MOV.U32 R2, RZ, RZ, 0xc000 ;  /* 0x0000c000ff02a424 */ /* 0x000fe200078e00ff */
[----:B------:R-:W-:Y:S01]  /*1700*/  ELECT P0, URZ, PT ;  /* 0x00000000003f782f */ /* 0x000fe20003800000 */
[----:B------:R-:W-:-:S03]  /*1710*/  ULEA UR14, UR5, UR12, 0xf ;  /* 0x0000000c050e7291 */ /* 0x000fc6000f8e783f */
[----:B------:R-:W-:Y:S01]  /*1720*/  ISETP.LT.U32.AND P0, PT, R6, 0x40, P0 ;  /* 0x000000400600780c */ /* 0x000fe20000701070 */
[----:B------:R-:W-:Y:S01]  /*1730*/  ULOP3.LUT UR8, UR13, 0x1, URZ, 0xc0, !UPT ;  /* 0x000000010d087892 */ /* 0x000fe2000f8ec03f */
[----:B------:R-:W-:-:S03]  /*1740*/  ELECT P1, URZ, PT ;  /* 0x00000000003f782f */ /* 0x000fc60003820000 */
[----:B------:R-:W-:Y:S02]  /*1750*/  ULEA UR24, UR8, UR14, 0xe ;  /* 0x0000000e08187291 */ /* 0x000fe4000f8e703f */
[----:B------:R-:W-:Y:S01]  /*1760*/  ULEA UR26, UR8, UR6, 0x6 ;  /* 0x00000006081a7291 */ /* 0x000fe2000f8e303f */
[----:B------:R-:W-:Y:S01]  /*1770*/  ISETP.LT.U32.AND P1, PT, R6, 0x40, P1 ;  /* 0x000000400600780c */ /* 0x000fe20000f21070 */
[----:B------:R-:W-:-:S04]  /*1780*/  ULEA UR7, UR5, UR12, 0xe ;  /* 0x0000000c05077291 */ /* 0x000fc8000f8e703f */
[----:B------:R-:W-:Y:S01]  /*1790*/  VOTEU.ANY UP0, P0 ;  /* 0x00000000003f7886 */ /* 0x000fe20000000100 */
[----:B------:R-:W-:Y:S01]  /*17a0*/  VOTEU.ANY UP2, P0 ;  /* 0x00000000003f7886 */ /* 0x000fe20000040100 */
[----:B------:R-:W-:Y:S01]  /*17b0*/  UIADD3 UR31, UR7, 0x20000, URZ ;  /* 0x00020000071f7890 */ /* 0x000fe2000fffe03f */
[----:B------:R1:W-:Y:S01]  /*17c0*/  @!P2 SYNCS.ARRIVE.TRANS64 RZ, [UR32+0x30000], R2 ;  /* 0x03000002ffffa9a7 */ /* 0x0003e20008000020 */
[----:B------:R2:W-:Y:S06]  /*17d0*/  MEMBAR.ALL.CTA ;  /* 0x0000000000007992 */ /* 0x0005ec0000008000 */
[----:B--2---:R-:W2:Y:S01]  /*17e0*/  FENCE.VIEW.ASYNC.S ;  /* 0x00000000000073c6 */ /* 0x004ea20000000000 */
[----:B------:R-:W-:Y:S01]  /*17f0*/  @UP0 UIADD3 UR25, UR32, 0x30000, URZ ;  /* 0x0003000020190890 */ /* 0x000fe2000fffe03f */
[----:B------:R-:W-:Y:S01]  /*1800*/  @UP0 UMOV UR16, UR20 ;  /* 0x0000001400100c82 */ /* 0x000fe20008000000 */
[----:B------:R-:W-:Y:S01]  /*1810*/  @UP0 UMOV UR17, UR21 ;  /* 0x0000001500110c82 */ /* 0x000fe20008000000 */
[----:B--2---:R-:W-:Y:S01]  /*1820*/  VOTEU.ANY UP1, P1 ;  /* 0x00000000003f7886 */ /* 0x004fe20000820100 */
[----:B------:R-:W-:Y:S01]  /*1830*/  ULEA UR8, UR8, UR31, 0xd ;  /* 0x0000001f08087291 */ /* 0x000fe2000f8e683f */
[----:B-1----:R-:W-:Y:S01]  /*1840*/  IMAD.U32 R2, RZ, RZ, UR4 ;  /* 0x00000004ff027e24 */ /* 0x002fe2000f8e00ff */
[----:B------:R-:W-:Y:S01]  /*1850*/  VOTEU.ANY UP3, P1 ;  /* 0x00000000003f7886 */ /* 0x000fe20000860100 */
[----:B------:R-:W-:Y:S01]  /*1860*/  UMOV UR10, UR26 ;  /* 0x0000001a000a7c82 */ /* 0x000fe20008000000 */
[----:B------:R-:W-:Y:S01]  /*1870*/  @UP1 UIADD3 UR9, UR32, 0x30000, URZ ;  /* 0x0003000020091890 */ /* 0x000fe2000fffe03f */
[----:B------:R-:W-:Y:S01]  /*1880*/  @UP1 UMOV UR18, UR22 ;  /* 0x0000001600121c82 */ /* 0x000fe20008000000 */
[----:B------:R-:W-:Y:S01]  /*1890*/  @UP1 UMOV UR19, UR23 ;  /* 0x0000001700131c82 */ /* 0x000fe20008000000 */
[----:B------:R-:W-:Y:S01]  /*18a0*/  SHF.L.U32 R2, R2, 0x1f, RZ ;  /* 0x0000001f02027819 */ /* 0x000fe200000006ff */
[----:B------:R-:W-:Y:S06]  /*18b0*/  BAR.SYNC.DEFER_BLOCKING 0x0 ;  /* 0x0000000000007b1d */ /* 0x000fec0000010000 */
[----:B------:R1:W-:Y:S02]  /*18c0*/  @UP2 UTMALDG.2D [UR24], [UR16] ;  /* 0x00000018100025b4 */ /* 0x0003e40008008000 */
[----:B------:R-:W-:Y:S06]  /*18d0*/  BAR.SYNC.DEFER_BLOCKING 0x0 ;  /* 0x0000000000007b1d */ /* 0x000fec0000010000 */
[----:B------:R1:W-:Y:S02]  /*18e0*/  @UP3 UTMALDG.2D [UR8], [UR18] ;  /* 0x00000008120035b4 */ /* 0x0003e40008008000 */
[----:B------:R-:W-:Y:S06]  /*18f0*/  BAR.SYNC.DEFER_BLOCKING 0x0 ;  /* 0x0000000000007b1d */ /* 0x000fec0000010000 */
[----:B------:R-:W2:Y:S02]  /*1900*/  SYNCS.PHASECHK.TRANS64.TRYWAIT P0, [UR32+0x30000], R2 ;  /* 0x03000002ff0075a7 */ /* 0x000ea40008000160 */
[----:B-12---:R-:W-:Y:S05]  /*1910*/  @!P0 BRA `(.L_x_48) ;  /* 0x0000000400a48947 */ /* 0x006fea0003800000 */
.L_x_50:
[----:B------:R-:W-:Y:S01]  /*1920*/  USHF.L.U32 UR7, UR13, 0x7, URZ ;  /* 0x000000070d077899 */ /* 0x000fe2000800063f */
[----:B------:R-:W-:Y:S02]  /*1930*/  WARPGROUP.DEPBAR.LE gsb0, 0x0 ;  /* 0x00008000000079c5 */ /* 0x000fe40000010000 */
[----:B------:R-:W-:Y:S01]  /*1940*/  USHF.R.U32.HI UR18, URZ, 0x4, UR31 ;  /* 0x000000043f127899 */ /* 0x000fe2000801161f */
[----:B------:R-:W-:Y:S01]  /*1950*/  WARPGROUP.ARRIVE ;  /* 0x00000000000079c5 */ /* 0x000fe20000000000 */
[----:B------:R-:W-:Y:S01]  /*1960*/  ULOP3.LUT UR7, UR7, 0x200, URZ, 0xc0, !UPT ;  /* 0x0000020007077892 */ /* 0x000fe2000f8ec03f */
[----:B------:R-:W1:Y:S01]  /*1970*/  LDC R2, c[0x0][0x230] ;  /* 0x00008c00ff027b82 */ /* 0x000e620000000800 */
[----:B------:R-:W-:Y:S02]  /*1980*/  USGXT.U32 UR18, UR18, 0xe ;  /* 0x0000000e1212789a */ /* 0x000fe40008000000 */
[----:B------:R-:W-:Y:S01]  /*1990*/  ULEA.HI UR7, UR14, UR7, URZ, 0x1c ;  /* 0x000000070e077291 */ /* 0x000fe2000f8fe03f */
[----:B------:R-:W-:Y:S01]  /*19a0*/  UMOV UR17, 0x40000040 ;  /* 0x4000004000117882 */ /* 0x000fe20000000000 */
[----:B------:R-:W-:-:S02]  /*19b0*/  UMOV UR19, 0x40000040 ;  /* 0x4000004000137882 */ /* 0x000fc40000000000 */
[----:B------:R-:W-:Y:S01]  /*19c0*/  ULOP3.LUT UR16, UR7, 0x3fff, URZ, 0xc0, !UPT ;  /* 0x00003fff07107892 */ /* 0x000fe2000f8ec03f */
[----:B------:R-:W-:Y:S02]  /*19d0*/  UMOV UR8, URZ ;  /* 0x0000003f00087c82 */ /* 0x000fe40008000000 */
[----:B------:R-:W-:Y:S01]  /*19e0*/  UMOV UR7, URZ ;  /* 0x0000003f00077c82 */ /* 0x000fe20008000000 */
[----:B------:R-:W-:Y:S02]  /*19f0*/  UIADD3 UR6, UR6, 0x80, URZ ;  /* 0x0000008006067890 */ /* 0x000fe4000fffe03f */
[----:B------:R-:W-:-:S03]  /*1a00*/  UIADD3 UR5, UR5, 0x1, URZ ;  /* 0x0000000105057890 */ /* 0x000fc6000fffe03f */
[----:B------:R-:W-:Y:S01]  /*1a10*/  HGMMA.64x64x16.F32 R24, gdesc[UR16], R24 ;  /* 0x00e00000101879f0 */ /* 0x000fe20008700818 */
[----:B------:R-:W-:Y:S02]  /*1a20*/  UIADD3 UR16, UP0, UR16, 0x2, URZ ;  /* 0x0000000210107890 */ /* 0x000fe4000ff1e03f */
[----:B------:R-:W-:Y:S02]  /*1a30*/  UIADD3 UR18, UP1, UR18, 0x2, URZ ;  /* 0x0000000212127890 */ /* 0x000fe4000ff3e03f */
[----:B------:R-:W-:Y:S02]  /*1a40*/  UIADD3.X UR17, UR7, 0x40000040, URZ, UP0, !UPT ;  /* 0x4000004007117890 */ /* 0x000fe400087fe43f */
[----:B------:R-:W-:Y:S01]  /*1a50*/  UIADD3.X UR19, UR8, 0x40000040, URZ, UP1, !UPT ;  /* 0x4000004008137890 */ /* 0x000fe20008ffe43f */
[----:B-1----:R-:W-:Y:S01]  /*1a60*/  ISETP.LE.AND P0, PT, R2, UR6, PT ;  /* 0x0000000602007c0c */ /* 0x002fe2000bf03270 */
[----:B------:R-:W-:Y:S02]  /*1a70*/  UIADD3.64 UR32, UR16, 0x2, URZ ;  /* 0x0000000210207897 */ /* 0x000fe4000fffe03f */
[----:B------:R-:W-:-:S02]  /*1a80*/  UIADD3.64 UR34, UR18, 0x2, URZ ;  /* 0x0000000212227897 */ /* 0x000fc4000fffe03f */
[----:B------:R-:W-:-:S04]  /*1a90*/  UISETP.NE.U32.AND UP0, UPT, UR5, 0x4, UPT ;  /* 0x000000040500788c */ /* 0x000fc8000bf05070 */
[----:B------:R-:W-:Y:S02]  /*1aa0*/  USEL UR7, URZ, 0x1, UP0 ;  /* 0x000000013f077887 */ /* 0x000fe40008000000 */
[----:B------:R-:W-:Y:S02]  /*1ab0*/  USEL UR5, UR5, URZ, UP0 ;  /* 0x0000003f05057287 */ /* 0x000fe40008000000 */
[----:B------:R-:W-:Y:S01]  /*1ac0*/  ULOP3.LUT UR4, UR4, UR7, URZ, 0x3c, !UPT ;  /* 0x0000000704047292 */ /* 0x000fe2000f8e3c3f */
[----:B------:R-:W-:Y:S04]  /*1ad0*/  HGMMA.64x64x16.F32 R24, gdesc[UR16], R24 ;  /* 0x00e00000101879f0 */ /* 0x000fe80008700818 */
[----:B------:R-:W-:Y:S01]  /*1ae0*/  HGMMA.64x64x16.F32 R24, gdesc[UR32], R24 ;  /* 0x00e00000201879f0 */ /* 0x000fe20008700818 */
[----:B------:R-:W-:-:S02]  /*1af0*/  UIADD3.64 UR32, UR16, 0x4, URZ ;  /* 0x0000000410207897 */ /* 0x000fc4000fffe03f */
[----:B------:R-:W-:-:S09]  /*1b00*/  UIADD3.64 UR34, UR18, 0x4, URZ ;  /* 0x0000000412227897 */ /* 0x000fd2000fffe03f */
[----:B------:R-:W-:Y:S01]  /*1b10*/  HGMMA.64x64x16.F32 R24, gdesc[UR32], R24 ;  /* 0x00e00000201879f0 */ /* 0x000fe20008700818 */
[----:B------:R-:W-:Y:S02]  /*1b20*/  UIADD3.64 UR32, UR16, 0x3fe, URZ ;  /* 0x000003fe10207897 */ /* 0x000fe4000fffe03f */
[----:B------:R-:W-:-:S09]  /*1b30*/  UIADD3.64 UR34, UR18, 0x1fe, URZ ;  /* 0x000001fe12227897 */ /* 0x000fd2000fffe03f */
[----:B------:R-:W-:Y:S01]  /*1b40*/  HGMMA.64x64x16.F32 R24, gdesc[UR32], R24 ;  /* 0x00e00000201879f0 */ /* 0x000fe20008700818 */
[----:B------:R-:W-:Y:S02]  /*1b50*/  UIADD3.64 UR32, UR16, 0x400, URZ ;  /* 0x0000040010207897 */ /* 0x000fe4000fffe03f */
[----:B------:R-:W-:-:S09]  /*1b60*/  UIADD3.64 UR34, UR18, 0x200, URZ ;  /* 0x0000020012227897 */ /* 0x000fd2000fffe03f */
[----:B------:R-:W-:Y:S01]  /*1b70*/  HGMMA.64x64x16.F32 R24, gdesc[UR32], R24 ;  /* 0x00e00000201879f0 */ /* 0x000fe20008700818 */
[----:B------:R-:W-:Y:S02]  /*1b80*/  UIADD3.64 UR32, UR16, 0x402, URZ ;  /* 0x0000040210207897 */ /* 0x000fe4000fffe03f */
[----:B------:R-:W-:Y:S02]  /*1b90*/  UIADD3.64 UR34, UR18, 0x202, URZ ;  /* 0x0000020212227897 */ /* 0x000fe4000fffe03f */
[----:B------:R-:W-:Y:S02]  /*1ba0*/  UIADD3.64 UR16, UR16, 0x404, URZ ;  /* 0x0000040410107897 */ /* 0x000fe4000fffe03f */
[----:B------:R-:W-:-:S05]  /*1bb0*/  UIADD3.64 UR18, UR18, 0x204, URZ ;  /* 0x0000020412127897 */ /* 0x000fca000fffe03f */
[----:B------:R-:W-:Y:S04]  /*1bc0*/  HGMMA.64x64x16.F32 R24, gdesc[UR32], R24 ;  /* 0x00e00000201879f0 */ /* 0x000fe80008700818 */
[----:B------:R-:W-:Y:S01]  /*1bd0*/  HGMMA.64x64x16.F32 R24, gdesc[UR16], R24, gsb0 ;  /* 0x00e00000101879f0 */ /* 0x000fe20008000818 */
[----:B------:R-:W-:Y:S05]  /*1be0*/  @!P0 BRA `(.L_x_49) ;  /* 0xfffffff800b88947 */ /* 0x000fea000383ffff */
.L_x_47:
[----:B------:R-:W-:Y:S02]  /*1bf0*/  WARPGROUP.DEPBAR.LE gsb0, 0x0 ;  /* 0x00008000000079c5 */ /* 0x000fe40000010000 */
[----:B----4-:R-:W-:Y:S01]  /*1c00*/  BAR.SYNC.DEFER_BLOCKING 0x0 ;  /* 0x0000000000007b1d */ /* 0x010fe20000010000 */
[C---:B-1----:R-:W-:Y:S01]  /*1c10*/  IMAD.SHL.U32 R2, R0.reuse, 0x80, RZ ;  /* 0x0000008000027824 */ /* 0x042fe200078e00ff */
[----:B------:R-:W-:Y:S01]  /*1c20*/  F2FP.F16.F32.PACK_AB R24, R25, R24 ;  /* 0x000000181918723e */ /* 0x000fe200000000ff */
[----:B------:R-:W-:Y:S01]  /*1c30*/  IMAD.SHL.U32 R3, R0, 0x40, RZ ;  /* 0x0000004000037824 */ /* 0x000fe200078e00ff */
[----:B------:R-:W-:Y:S02]  /*1c40*/  F2FP.F16.F32.PACK_AB R25, R27, R26 ;  /* 0x0000001a1b19723e */ /* 0x000fe400000000ff */
[----:B------:R-:W-:Y:S02]  /*1c50*/  ELECT P0, URZ, PT ;  /* 0x00000000003f782f */ /* 0x000fe40003800000 */
[----:B------:R-:W-:Y:S01]  /*1c60*/  LOP3.LUT R2, R2, 0x780, RZ, 0xc0, !PT ;  /* 0x0000078002027812 */ /* 0x000fe200078ec0ff */
[----:B------:R-:W-:Y:S01]  /*1c70*/  UMOV UR13, UR11 ;  /* 0x0000000b000d7c82 */ /* 0x000fe20008000000 */
[----:B------:R-:W-:Y:S01]  /*1c80*/  F2FP.F16.F32.PACK_AB R32, R33, R32 ;  /* 0x000000202120723e */ /* 0x000fe200000000ff */
[----:B------:R-:W-:Y:S01]  /*1c90*/  UMOV UR14, UR27 ;  /* 0x0000001b000e7c82 */ /* 0x000fe20008000000 */
[----:B---3--:R-:W-:Y:S01]  /*1ca0*/  LOP3.LUT R4, R2, 0x3800, R3, 0xf8, !PT ;  /* 0x0000380002047812 */ /* 0x008fe200078ef803 */
[----:B------:R-:W-:Y:S01]  /*1cb0*/  IMAD.SHL.U32 R2, R0, 0x10, RZ ;  /* 0x0000001000027824 */ /* 0x000fe200078e00ff */
[----:B------:R-:W-:-:S02]  /*1cc0*/  F2FP.F16.F32.PACK_AB R26, R29, R28 ;  /* 0x0000001c1d1a723e */ /* 0x000fc400000000ff */
[----:B------:R-:W-:Y:S02]  /*1cd0*/  F2FP.F16.F32.PACK_AB R27, R31, R30 ;  /* 0x0000001e1f1b723e */ /* 0x000fe400000000ff */
[----:B------:R-:W-:Y:S02]  /*1ce0*/  LOP3.LUT R3, R2, 0x70, RZ, 0xc0, !PT ;  /* 0x0000007002037812 */ /* 0x000fe400078ec0ff */
[----:B------:R-:W-:Y:S02]  /*1cf0*/  F2FP.F16.F32.PACK_AB R33, R35, R34 ;  /* 0x000000222321723e */ /* 0x000fe400000000ff */
[----:B------:R-:W-:Y:S02]  /*1d00*/  LOP3.LUT R3, R3, 0x10, R0, 0x78, !PT ;  /* 0x0000001003037812 */ /* 0x000fe400078e7800 */
[----:B------:R-:W-:Y:S01]  /*1d10*/  F2FP.F16.F32.PACK_AB R40, R41, R40 ;  /* 0x000000282928723e */ /* 0x000fe200000000ff */
[----:B------:R-:W1:Y:S02]  /*1d20*/  @!P2 SYNCS.CCTL.IV [UR12+0x30000] ;  /* 0x03000000ff00a9b1 */ /* 0x000e64000800000c */
[----:B-1----:R-:W-:Y:S01]  /*1d30*/  BAR.SYNC.DEFER_BLOCKING 0x0 ;  /* 0x0000000000007b1d */ /* 0x002fe20000010000 */
[----:B------:R-:W-:-:S02]  /*1d40*/  LOP3.LUT R3, R4, R3, RZ, 0xfc, !PT ;  /* 0x0000000304037212 */ /* 0x000fc400078efcff */
[----:B------:R-:W-:Y:S02]  /*1d50*/  F2FP.F16.F32.PACK_AB R34, R37, R36 ;  /* 0x000000242522723e */ /* 0x000fe400000000ff */
[C---:B------:R-:W-:Y:S01]  /*1d60*/  LOP3.LUT R2, R3.reuse, 0x20, RZ, 0x3c, !PT ;  /* 0x0000002003027812 */ /* 0x040fe200078e3cff */
[C---:B------:R-:W-:Y:S01]  /*1d70*/  VIADD R0, R3.reuse, UR12 ;  /* 0x0000000c03007c36 */ /* 0x040fe20008000000 */
[C---:B------:R-:W-:Y:S02]  /*1d80*/  LOP3.LUT R4, R3.reuse, 0x40, RZ, 0x3c, !PT ;  /* 0x0000004003047812 */ /* 0x040fe400078e3cff */
[----:B------:R-:W-:Y:S01]  /*1d90*/  LOP3.LUT R3, R3, 0x60, RZ, 0x3c, !PT ;  /* 0x0000006003037812 */ /* 0x000fe200078e3cff */
[----:B------:R-:W-:Y:S01]  /*1da0*/  VIADD R2, R2, UR12 ;  /* 0x0000000c02027c36 */ /* 0x000fe20008000000 */
[----:B------:R-:W-:Y:S01]  /*1db0*/  F2FP.F16.F32.PACK_AB R35, R39, R38 ;  /* 0x000000262723723e */ /* 0x000fe200000000ff */
[----:B------:R-:W-:Y:S01]  /*1dc0*/  VIADD R4, R4, UR12 ;  /* 0x0000000c04047c36 */ /* 0x000fe20008000000 */
[----:B------:R-:W-:Y:S01]  /*1dd0*/  F2FP.F16.F32.PACK_AB R41, R43, R42 ;  /* 0x0000002a2b29723e */ /* 0x000fe200000000ff */
[----:B------:R-:W-:Y:S01]  /*1de0*/  VIADD R3, R3, UR12 ;  /* 0x0000000c03037c36 */ /* 0x000fe20008000000 */
[----:B------:R-:W-:-:S02]  /*1df0*/  F2FP.F16.F32.PACK_AB R48, R49, R48 ;  /* 0x000000303130723e */ /* 0x000fc400000000ff */
[----:B------:R-:W-:Y:S02]  /*1e00*/  F2FP.F16.F32.PACK_AB R42, R45, R44 ;  /* 0x0000002c2d2a723e */ /* 0x000fe400000000ff */
[----:B------:R-:W-:Y:S02]  /*1e10*/  F2FP.F16.F32.PACK_AB R43, R47, R46 ;  /* 0x0000002e2f2b723e */ /* 0x000fe400000000ff */
[----:B------:R-:W-:Y:S02]  /*1e20*/  F2FP.F16.F32.PACK_AB R49, R51, R50 ;  /* 0x000000323331723e */ /* 0x000fe400000000ff */
[----:B------:R-:W-:Y:S01]  /*1e30*/  F2FP.F16.F32.PACK_AB R50, R53, R52 ;  /* 0x000000343532723e */ /* 0x000fe200000000ff */
[----:B------:R-:W1:Y:S02]  /*1e40*/  @!P2 SYNCS.CCTL.IV [UR12+0x30008] ;  /* 0x03000800ff00a9b1 */ /* 0x000e64000800000c */
[----:B-1----:R-:W-:Y:S01]  /*1e50*/  BAR.SYNC.DEFER_BLOCKING 0x0 ;  /* 0x0000000000007b1d */ /* 0x002fe20000010000 */
[----:B------:R-:W-:-:S02]  /*1e60*/  F2FP.F16.F32.PACK_AB R51, R55, R54 ;  /* 0x000000363733723e */ /* 0x000fc400000000ff */
[----:B------:R-:W-:-:S13]  /*1e70*/  ISETP.LT.U32.AND P0, PT, R6, 0x20, P0 ;  /* 0x000000200600780c */ /* 0x000fda0000701070 */
[----:B------:R-:W-:Y:S01]  /*1e80*/  VOTEU.ANY UP0, P0 ;  /* 0x00000000003f7886 */ /* 0x000fe20000000100 */
[----:B------:R-:W-:-:S04]  /*1e90*/  VOTEU.ANY UP1, P0 ;  /* 0x00000000003f7886 */ /* 0x000fc80000020100 */
[----:B--2---:R-:W-:Y:S01]  /*1ea0*/  @UP0 UMOV UR6, UR28 ;  /* 0x0000001c00060c82 */ /* 0x004fe20008000000 */
[----:B------:R-:W-:Y:S01]  /*1eb0*/  @UP0 UMOV UR7, UR29 ;  /* 0x0000001d00070c82 */ /* 0x000fe20008000000 */
[----:B------:R-:W1:Y:S02]  /*1ec0*/  @!P2 SYNCS.CCTL.IV [UR12+0x30010] ;  /* 0x03001000ff00a9b1 */ /* 0x000e64000800000c */
[----:B-1----:R-:W-:Y:S06]  /*1ed0*/  BAR.SYNC.DEFER_BLOCKING 0x0 ;  /* 0x0000000000007b1d */ /* 0x002fec0000010000 */
[----:B------:R-:W1:Y:S02]  /*1ee0*/  @!P2 SYNCS.CCTL.IV [UR12+0x30018] ;  /* 0x03001800ff00a9b1 */ /* 0x000e64000800000c */
[----:B-1----:R-:W-:Y:S04]  /*1ef0*/  STSM.16.M88.4 [R0], R24 ;  /* 0x0000001800007844 */ /* 0x002fe80000000200 */
[----:B------:R-:W-:Y:S04]  /*1f00*/  STSM.16.M88.4 [R2], R32 ;  /* 0x0000002002007844 */ /* 0x000fe80000000200 */
[----:B------:R-:W-:Y:S04]  /*1f10*/  STSM.16.M88.4 [R4], R40 ;  /* 0x0000002804007844 */ /* 0x000fe80000000200 */
[----:B------:R-:W-:Y:S01]  /*1f20*/  STSM.16.M88.4 [R3], R48 ;  /* 0x0000003003007844 */ /* 0x000fe20000000200 */
[----:B------:R1:W-:Y:S06]  /*1f30*/  MEMBAR.ALL.CTA ;  /* 0x0000000000007992 */ /* 0x0003ec0000008000 */
[----:B-1----:R-:W1:Y:S02]  /*1f40*/  FENCE.VIEW.ASYNC.S ;  /* 0x00000000000073c6 */ /* 0x002e640000000000 */
[----:B-1----:R-:W-:Y:S06]  /*1f50*/  BAR.SYNC.DEFER_BLOCKING 0x0 ;  /* 0x0000000000007b1d */ /* 0x002fec0000010000 */
[----:B------:R1:W-:Y:S01]  /*1f60*/  @UP1 UTMASTG.2D [UR12], [UR6] ;  /* 0x0000000c060013b5 */ /* 0x0003e20008008000 */
[----:B------:R0:W-:Y:S01]  /*1f70*/  UTMACMDFLUSH ;  /* 0x00000000000079b7 */ /* 0x0001e20000000000 */
[----:B------:R-:W-:-:S04]  /*1f80*/  DEPBAR.LE SB0, 0x0 ;  /* 0x000080000000791a */ /* 0x000fc80000000000 */
[----:B------:R-:W-:Y:S06]  /*1f90*/  BAR.SYNC.DEFER_BLOCKING 0x0 ;  /* 0x0000000000007b1d */ /* 0x000fec0000010000 */
[----:B-1----:R-:W-:Y:S05]  /*1fa0*/  EXIT ;  /* 0x000000000000794d */ /* 0x002fea0003800000 */
.L_x_48:
[----:B------:R-:W1:Y:S02]  /*1fb0*/  SYNCS.PHASECHK.TRANS64.TRYWAIT P0, [UR32+0x30000], R2 ;  /* 0x03000002ff0075a7 */ /* 0x000e640008000160 */
[----:B-1----:R-:W-:Y:S05]  /*1fc0*/  @!P0 BRA `(.L_x_48) ;  /* 0xfffffffc00f88947 */ /* 0x002fea000383ffff */
[----:B------:R-:W-:Y:S05]  /*1fd0*/  BRA `(.L_x_50) ;  /* 0xfffffff800507947 */ /* 0x000fea000383ffff */
.L_x_51:
[----:B------:R-:W-:-:S00]  /*1fe0*/  BRA `(.L_x_51) ;  /* 0xfffffffc00fc7947 */ /* 0x000fc0000383ffff */
[----:B------:R-:W-:-:S00]  /*1ff0*/  NOP ;  /* 0x0000000000007918 */ /* 0x000fc00000000000 */
        /* <DEDUP_REMOVED lines=8> */
.L_x_52:


//--------------------- .nv.shared.gluon_wgmma    --------------------------
	.section	.nv.shared.gluon_wgmma,"aw",@nobits
	.sectionflags	@""
	.align	16
	.zero		1024


//--------------------- .nv.shared.reserved.0     --------------------------
	.section	.nv.shared.reserved.0,"aw",@nobits
	.weak		__nv_reservedSMEM_offset_0_alias
	.size		__nv_reservedSMEM_offset_0_alias, 0, 0
	.other		__nv_reservedSMEM_offset_0_alias,@"STO_CUDA_RESERVED_SHARED STV_DEFAULT"
__nv_reservedSMEM_offset_0_alias:
	.zero		0


//--------------------- .nv.constant0.gluon_wgmma --------------------------
	.section	.nv.constant0.gluon_wgmma,"a",@progbits
	.sectionflags	@""
	.align	4
.nv.constant0.gluon_wgmma:
	.zero		608


//--------------------- SYMBOLS --------------------------

	.type		.nv.reservedSmem.offset0,@object
	.size		.nv.reservedSmem.offset0,0x4
